//
// Generated by NVIDIA NVVM Compiler
//
// Compiler Build ID: CL-36424714
// Cuda compilation tools, release 13.0, V13.0.88
// Based on NVVM 20.0.0
//

.version 9.0
.target sm_100
.address_size 64

	// .globl	_Z25bias_add_relu_fp16_kernelP6__halfS0_ii
// _ZZ42softmax_cross_entropy_backward_fp16_kernelP6__halfPiS0_PfiiE9max_logit has been demoted
// _ZZ42softmax_cross_entropy_backward_fp16_kernelP6__halfPiS0_PfiiE7sum_exp has been demoted
.extern .shared .align 16 .b8 shared[];

.visible .entry _Z25bias_add_relu_fp16_kernelP6__halfS0_ii(
	.param .u64 .ptr .align 1 _Z25bias_add_relu_fp16_kernelP6__halfS0_ii_param_0,
	.param .u64 .ptr .align 1 _Z25bias_add_relu_fp16_kernelP6__halfS0_ii_param_1,
	.param .u32 _Z25bias_add_relu_fp16_kernelP6__halfS0_ii_param_2,
	.param .u32 _Z25bias_add_relu_fp16_kernelP6__halfS0_ii_param_3
)
{
	.reg .pred 	%p<2>;
	.reg .b16 	%rs<4>;
	.reg .b32 	%r<9>;
	.reg .b32 	%f<5>;
	.reg .b64 	%rd<9>;

	ld.param.u64 	%rd1, [_Z25bias_add_relu_fp16_kernelP6__halfS0_ii_param_0];
	ld.param.u64 	%rd2, [_Z25bias_add_relu_fp16_kernelP6__halfS0_ii_param_1];
	ld.param.u32 	%r3, [_Z25bias_add_relu_fp16_kernelP6__halfS0_ii_param_2];
	ld.param.u32 	%r2, [_Z25bias_add_relu_fp16_kernelP6__halfS0_ii_param_3];
	mov.u32 	%r4, %ctaid.x;
	mov.u32 	%r5, %ntid.x;
	mov.u32 	%r6, %tid.x;
	mad.lo.s32 	%r1, %r4, %r5, %r6;
	mul.lo.s32 	%r7, %r2, %r3;
	setp.ge.s32 	%p1, %r1, %r7;
	@%p1 bra 	$L__BB0_2;
	cvta.to.global.u64 	%rd3, %rd1;
	cvta.to.global.u64 	%rd4, %rd2;
	rem.s32 	%r8, %r1, %r2;
	mul.wide.s32 	%rd5, %r1, 2;
	add.s64 	%rd6, %rd3, %rd5;
	ld.global.u16 	%rs1, [%rd6];
	// begin inline asm
	{  cvt.f32.f16 %f1, %rs1;}

	// end inline asm
	mul.wide.s32 	%rd7, %r8, 2;
	add.s64 	%rd8, %rd4, %rd7;
	ld.global.u16 	%rs2, [%rd8];
	// begin inline asm
	{  cvt.f32.f16 %f2, %rs2;}

	// end inline asm
	add.f32 	%f4, %f1, %f2;
	max.f32 	%f3, %f4, 0f00000000;
	// begin inline asm
	{  cvt.rn.f16.f32 %rs3, %f3;}

	// end inline asm
	st.global.u16 	[%rd6], %rs3;
$L__BB0_2:
	ret;

}
	// .globl	_Z20bias_add_fp16_kernelP6__halfS0_ii
.visible .entry _Z20bias_add_fp16_kernelP6__halfS0_ii(
	.param .u64 .ptr .align 1 _Z20bias_add_fp16_kernelP6__halfS0_ii_param_0,
	.param .u64 .ptr .align 1 _Z20bias_add_fp16_kernelP6__halfS0_ii_param_1,
	.param .u32 _Z20bias_add_fp16_kernelP6__halfS0_ii_param_2,
	.param .u32 _Z20bias_add_fp16_kernelP6__halfS0_ii_param_3
)
{
	.reg .pred 	%p<2>;
	.reg .b16 	%rs<4>;
	.reg .b32 	%r<9>;
	.reg .b64 	%rd<9>;

	ld.param.u64 	%rd1, [_Z20bias_add_fp16_kernelP6__halfS0_ii_param_0];
	ld.param.u64 	%rd2, [_Z20bias_add_fp16_kernelP6__halfS0_ii_param_1];
	ld.param.u32 	%r3, [_Z20bias_add_fp16_kernelP6__halfS0_ii_param_2];
	ld.param.u32 	%r2, [_Z20bias_add_fp16_kernelP6__halfS0_ii_param_3];
	mov.u32 	%r4, %ctaid.x;
	mov.u32 	%r5, %ntid.x;
	mov.u32 	%r6, %tid.x;
	mad.lo.s32 	%r1, %r4, %r5, %r6;
	mul.lo.s32 	%r7, %r2, %r3;
	setp.ge.s32 	%p1, %r1, %r7;
	@%p1 bra 	$L__BB1_2;
	cvta.to.global.u64 	%rd3, %rd1;
	cvta.to.global.u64 	%rd4, %rd2;
	rem.s32 	%r8, %r1, %r2;
	mul.wide.s32 	%rd5, %r1, 2;
	add.s64 	%rd6, %rd3, %rd5;
	ld.global.u16 	%rs2, [%rd6];
	mul.wide.s32 	%rd7, %r8, 2;
	add.s64 	%rd8, %rd4, %rd7;
	ld.global.u16 	%rs3, [%rd8];
	// begin inline asm
	{add.f16 %rs1,%rs2,%rs3;
}
	// end inline asm
	st.global.u16 	[%rd6], %rs1;
$L__BB1_2:
	ret;

}
	// .globl	_Z25relu_backward_fp16_kernelP6__halfS0_i
.visible .entry _Z25relu_backward_fp16_kernelP6__halfS0_i(
	.param .u64 .ptr .align 1 _Z25relu_backward_fp16_kernelP6__halfS0_i_param_0,
	.param .u64 .ptr .align 1 _Z25relu_backward_fp16_kernelP6__halfS0_i_param_1,
	.param .u32 _Z25relu_backward_fp16_kernelP6__halfS0_i_param_2
)
{
	.reg .pred 	%p<3>;
	.reg .b16 	%rs<7>;
	.reg .b32 	%r<6>;
	.reg .b32 	%f<3>;
	.reg .b64 	%rd<8>;

	ld.param.u64 	%rd2, [_Z25relu_backward_fp16_kernelP6__halfS0_i_param_0];
	ld.param.u64 	%rd3, [_Z25relu_backward_fp16_kernelP6__halfS0_i_param_1];
	ld.param.u32 	%r2, [_Z25relu_backward_fp16_kernelP6__halfS0_i_param_2];
	mov.u32 	%r3, %ctaid.x;
	mov.u32 	%r4, %ntid.x;
	mov.u32 	%r5, %tid.x;
	mad.lo.s32 	%r1, %r3, %r4, %r5;
	setp.ge.s32 	%p1, %r1, %r2;
	@%p1 bra 	$L__BB2_5;
	cvta.to.global.u64 	%rd4, %rd2;
	cvta.to.global.u64 	%rd5, %rd3;
	mul.wide.s32 	%rd6, %r1, 2;
	add.s64 	%rd7, %rd5, %rd6;
	ld.global.u16 	%rs4, [%rd7];
	// begin inline asm
	{  cvt.f32.f16 %f1, %rs4;}

	// end inline asm
	setp.leu.f32 	%p2, %f1, 0f00000000;
	add.s64 	%rd1, %rd4, %rd6;
	@%p2 bra 	$L__BB2_3;
	ld.global.u16 	%rs6, [%rd1];
	bra.uni 	$L__BB2_4;
$L__BB2_3:
	mov.f32 	%f2, 0f00000000;
	// begin inline asm
	{  cvt.rn.f16.f32 %rs6, %f2;}

	// end inline asm
$L__BB2_4:
	st.global.u16 	[%rd1], %rs6;
$L__BB2_5:
	ret;

}
	// .globl	_Z25bias_backward_fp16_kernelP6__halfPfii
.visible .entry _Z25bias_backward_fp16_kernelP6__halfPfii(
	.param .u64 .ptr .align 1 _Z25bias_backward_fp16_kernelP6__halfPfii_param_0,
	.param .u64 .ptr .align 1 _Z25bias_backward_fp16_kernelP6__halfPfii_param_1,
	.param .u32 _Z25bias_backward_fp16_kernelP6__halfPfii_param_2,
	.param .u32 _Z25bias_backward_fp16_kernelP6__halfPfii_param_3
)
{
	.reg .pred 	%p<2>;
	.reg .b16 	%rs<2>;
	.reg .b32 	%r<9>;
	.reg .b32 	%f<3>;
	.reg .b64 	%rd<9>;

	ld.param.u64 	%rd1, [_Z25bias_backward_fp16_kernelP6__halfPfii_param_0];
	ld.param.u64 	%rd2, [_Z25bias_backward_fp16_kernelP6__halfPfii_param_1];
	ld.param.u32 	%r3, [_Z25bias_backward_fp16_kernelP6__halfPfii_param_2];
	ld.param.u32 	%r2, [_Z25bias_backward_fp16_kernelP6__halfPfii_param_3];
	mov.u32 	%r4, %ctaid.x;
	mov.u32 	%r5, %ntid.x;
	mov.u32 	%r6, %tid.x;
	mad.lo.s32 	%r1, %r4, %r5, %r6;
	mul.lo.s32 	%r7, %r2, %r3;
	setp.ge.s32 	%p1, %r1, %r7;
	@%p1 bra 	$L__BB3_2;
	cvta.to.global.u64 	%rd3, %rd1;
	cvta.to.global.u64 	%rd4, %rd2;
	rem.s32 	%r8, %r1, %r2;
	mul.wide.s32 	%rd5, %r8, 4;
	add.s64 	%rd6, %rd4, %rd5;
	mul.wide.s32 	%rd7, %r1, 2;
	add.s64 	%rd8, %rd3, %rd7;
	ld.global.u16 	%rs1, [%rd8];
	// begin inline asm
	{  cvt.f32.f16 %f1, %rs1;}

	// end inline asm
	atom.global.add.f32 	%f2, [%rd6], %f1;
$L__BB3_2:
	ret;

}
	// .globl	_Z24convert_bias_grad_kernelPfP6__halfi
.visible .entry _Z24convert_bias_grad_kernelPfP6__halfi(
	.param .u64 .ptr .align 1 _Z24convert_bias_grad_kernelPfP6__halfi_param_0,
	.param .u64 .ptr .align 1 _Z24convert_bias_grad_kernelPfP6__halfi_param_1,
	.param .u32 _Z24convert_bias_grad_kernelPfP6__halfi_param_2
)
{
	.reg .pred 	%p<2>;
	.reg .b16 	%rs<2>;
	.reg .b32 	%r<6>;
	.reg .b32 	%f<2>;
	.reg .b64 	%rd<9>;

	ld.param.u64 	%rd1, [_Z24convert_bias_grad_kernelPfP6__halfi_param_0];
	ld.param.u64 	%rd2, [_Z24convert_bias_grad_kernelPfP6__halfi_param_1];
	ld.param.u32 	%r2, [_Z24convert_bias_grad_kernelPfP6__halfi_param_2];
	mov.u32 	%r3, %ctaid.x;
	mov.u32 	%r4, %ntid.x;
	mov.u32 	%r5, %tid.x;
	mad.lo.s32 	%r1, %r3, %r4, %r5;
	setp.ge.s32 	%p1, %r1, %r2;
	@%p1 bra 	$L__BB4_2;
	cvta.to.global.u64 	%rd3, %rd1;
	cvta.to.global.u64 	%rd4, %rd2;
	mul.wide.s32 	%rd5, %r1, 4;
	add.s64 	%rd6, %rd3, %rd5;
	ld.global.f32 	%f1, [%rd6];
	// begin inline asm
	{  cvt.rn.f16.f32 %rs1, %f1;}

	// end inline asm
	mul.wide.s32 	%rd7, %r1, 2;
	add.s64 	%rd8, %rd4, %rd7;
	st.global.u16 	[%rd8], %rs1;
$L__BB4_2:
	ret;

}
	// .globl	_Z42softmax_cross_entropy_backward_fp16_kernelP6__halfPiS0_Pfii
.visible .entry _Z42softmax_cross_entropy_backward_fp16_kernelP6__halfPiS0_Pfii(
	.param .u64 .ptr .align 1 _Z42softmax_cross_entropy_backward_fp16_kernelP6__halfPiS0_Pfii_param_0,
	.param .u64 .ptr .align 1 _Z42softmax_cross_entropy_backward_fp16_kernelP6__halfPiS0_Pfii_param_1,
	.param .u64 .ptr .align 1 _Z42softmax_cross_entropy_backward_fp16_kernelP6__halfPiS0_Pfii_param_2,
	.param .u64 .ptr .align 1 _Z42softmax_cross_entropy_backward_fp16_kernelP6__halfPiS0_Pfii_param_3,
	.param .u32 _Z42softmax_cross_entropy_backward_fp16_kernelP6__halfPiS0_Pfii_param_4,
	.param .u32 _Z42softmax_cross_entropy_backward_fp16_kernelP6__halfPiS0_Pfii_param_5
)
{
	.reg .pred 	%p<43>;
	.reg .b16 	%rs<3>;
	.reg .b32 	%r<94>;
	.reg .b32 	%f<176>;
	.reg .b64 	%rd<17>;
	// demoted variable
	.shared .align 4 .f32 _ZZ42softmax_cross_entropy_backward_fp16_kernelP6__halfPiS0_PfiiE9max_logit;
	// demoted variable
	.shared .align 4 .f32 _ZZ42softmax_cross_entropy_backward_fp16_kernelP6__halfPiS0_PfiiE7sum_exp;
	ld.param.u64 	%rd1, [_Z42softmax_cross_entropy_backward_fp16_kernelP6__halfPiS0_Pfii_param_0];
	ld.param.u64 	%rd2, [_Z42softmax_cross_entropy_backward_fp16_kernelP6__halfPiS0_Pfii_param_1];
	ld.param.u64 	%rd3, [_Z42softmax_cross_entropy_backward_fp16_kernelP6__halfPiS0_Pfii_param_2];
	ld.param.u64 	%rd4, [_Z42softmax_cross_entropy_backward_fp16_kernelP6__halfPiS0_Pfii_param_3];
	ld.param.u32 	%r42, [_Z42softmax_cross_entropy_backward_fp16_kernelP6__halfPiS0_Pfii_param_4];
	ld.param.u32 	%r43, [_Z42softmax_cross_entropy_backward_fp16_kernelP6__halfPiS0_Pfii_param_5];
	mov.u32 	%r1, %ctaid.x;
	setp.ge.s32 	%p1, %r1, %r42;
	@%p1 bra 	$L__BB5_66;
	mov.u32 	%r2, %tid.x;
	setp.ge.s32 	%p2, %r2, %r43;
	shl.b32 	%r44, %r2, 2;
	mov.u32 	%r45, shared;
	add.s32 	%r3, %r45, %r44;
	@%p2 bra 	$L__BB5_3;
	mad.lo.s32 	%r46, %r43, %r1, %r2;
	cvta.to.global.u64 	%rd5, %rd1;
	mul.wide.u32 	%rd6, %r46, 2;
	add.s64 	%rd7, %rd5, %rd6;
	ld.global.u16 	%rs1, [%rd7];
	// begin inline asm
	{  cvt.f32.f16 %f49, %rs1;}

	// end inline asm
	st.shared.f32 	[%r3], %f49;
$L__BB5_3:
	bar.sync 	0;
	setp.ne.s32 	%p3, %r2, 0;
	@%p3 bra 	$L__BB5_46;
	ld.shared.f32 	%f150, [shared];
	st.shared.f32 	[_ZZ42softmax_cross_entropy_backward_fp16_kernelP6__halfPiS0_PfiiE9max_logit], %f150;
	setp.lt.s32 	%p4, %r43, 2;
	@%p4 bra 	$L__BB5_46;
	add.s32 	%r4, %r43, -1;
	add.s32 	%r48, %r43, -2;
	and.b32  	%r5, %r4, 7;
	setp.lt.u32 	%p5, %r48, 7;
	mov.b32 	%r85, 1;
	@%p5 bra 	$L__BB5_25;
	add.s32 	%r81, %r45, 16;
	and.b32  	%r52, %r4, -8;
	neg.s32 	%r83, %r52;
	mov.b32 	%r82, 0;
$L__BB5_7:
	.pragma "nounroll";
	ld.shared.f32 	%f3, [%r81+-12];
	setp.leu.f32 	%p6, %f3, %f150;
	@%p6 bra 	$L__BB5_9;
	st.shared.f32 	[_ZZ42softmax_cross_entropy_backward_fp16_kernelP6__halfPiS0_PfiiE9max_logit], %f3;
	mov.f32 	%f150, %f3;
$L__BB5_9:
	ld.shared.f32 	%f5, [%r81+-8];
	setp.leu.f32 	%p7, %f5, %f150;
	@%p7 bra 	$L__BB5_11;
	st.shared.f32 	[_ZZ42softmax_cross_entropy_backward_fp16_kernelP6__halfPiS0_PfiiE9max_logit], %f5;
	mov.f32 	%f150, %f5;
$L__BB5_11:
	ld.shared.f32 	%f7, [%r81+-4];
	setp.leu.f32 	%p8, %f7, %f150;
	@%p8 bra 	$L__BB5_13;
	st.shared.f32 	[_ZZ42softmax_cross_entropy_backward_fp16_kernelP6__halfPiS0_PfiiE9max_logit], %f7;
	mov.f32 	%f150, %f7;
$L__BB5_13:
	ld.shared.f32 	%f9, [%r81];
	setp.leu.f32 	%p9, %f9, %f150;
	@%p9 bra 	$L__BB5_15;
	st.shared.f32 	[_ZZ42softmax_cross_entropy_backward_fp16_kernelP6__halfPiS0_PfiiE9max_logit], %f9;
	mov.f32 	%f150, %f9;
$L__BB5_15:
	ld.shared.f32 	%f11, [%r81+4];
	setp.leu.f32 	%p10, %f11, %f150;
	@%p10 bra 	$L__BB5_17;
	st.shared.f32 	[_ZZ42softmax_cross_entropy_backward_fp16_kernelP6__halfPiS0_PfiiE9max_logit], %f11;
	mov.f32 	%f150, %f11;
$L__BB5_17:
	ld.shared.f32 	%f13, [%r81+8];
	setp.leu.f32 	%p11, %f13, %f150;
	@%p11 bra 	$L__BB5_19;
	st.shared.f32 	[_ZZ42softmax_cross_entropy_backward_fp16_kernelP6__halfPiS0_PfiiE9max_logit], %f13;
	mov.f32 	%f150, %f13;
$L__BB5_19:
	ld.shared.f32 	%f15, [%r81+12];
	setp.leu.f32 	%p12, %f15, %f150;
	@%p12 bra 	$L__BB5_21;
	st.shared.f32 	[_ZZ42softmax_cross_entropy_backward_fp16_kernelP6__halfPiS0_PfiiE9max_logit], %f15;
	mov.f32 	%f150, %f15;
$L__BB5_21:
	ld.shared.f32 	%f17, [%r81+16];
	setp.leu.f32 	%p13, %f17, %f150;
	@%p13 bra 	$L__BB5_23;
	st.shared.f32 	[_ZZ42softmax_cross_entropy_backward_fp16_kernelP6__halfPiS0_PfiiE9max_logit], %f17;
	mov.f32 	%f150, %f17;
$L__BB5_23:
	add.s32 	%r83, %r83, 8;
	add.s32 	%r82, %r82, 8;
	add.s32 	%r81, %r81, 32;
	setp.ne.s32 	%p14, %r83, 0;
	@%p14 bra 	$L__BB5_7;
	add.s32 	%r85, %r82, 1;
$L__BB5_25:
	setp.eq.s32 	%p15, %r5, 0;
	@%p15 bra 	$L__BB5_46;
	and.b32  	%r15, %r4, 3;
	setp.lt.u32 	%p16, %r5, 4;
	@%p16 bra 	$L__BB5_36;
	shl.b32 	%r53, %r85, 2;
	add.s32 	%r16, %r45, %r53;
	ld.shared.f32 	%f20, [%r16];
	setp.leu.f32 	%p17, %f20, %f150;
	@%p17 bra 	$L__BB5_29;
	st.shared.f32 	[_ZZ42softmax_cross_entropy_backward_fp16_kernelP6__halfPiS0_PfiiE9max_logit], %f20;
	mov.f32 	%f150, %f20;
$L__BB5_29:
	ld.shared.f32 	%f22, [%r16+4];
	setp.leu.f32 	%p18, %f22, %f150;
	@%p18 bra 	$L__BB5_31;
	st.shared.f32 	[_ZZ42softmax_cross_entropy_backward_fp16_kernelP6__halfPiS0_PfiiE9max_logit], %f22;
	mov.f32 	%f150, %f22;
$L__BB5_31:
	ld.shared.f32 	%f24, [%r16+8];
	setp.leu.f32 	%p19, %f24, %f150;
	@%p19 bra 	$L__BB5_33;
	st.shared.f32 	[_ZZ42softmax_cross_entropy_backward_fp16_kernelP6__halfPiS0_PfiiE9max_logit], %f24;
	mov.f32 	%f150, %f24;
$L__BB5_33:
	ld.shared.f32 	%f26, [%r16+12];
	setp.leu.f32 	%p20, %f26, %f150;
	@%p20 bra 	$L__BB5_35;
	st.shared.f32 	[_ZZ42softmax_cross_entropy_backward_fp16_kernelP6__halfPiS0_PfiiE9max_logit], %f26;
	mov.f32 	%f150, %f26;
$L__BB5_35:
	add.s32 	%r85, %r85, 4;
$L__BB5_36:
	setp.eq.s32 	%p21, %r15, 0;
	@%p21 bra 	$L__BB5_46;
	setp.eq.s32 	%p22, %r15, 1;
	@%p22 bra 	$L__BB5_43;
	shl.b32 	%r55, %r85, 2;
	add.s32 	%r19, %r45, %r55;
	ld.shared.f32 	%f29, [%r19];
	setp.leu.f32 	%p23, %f29, %f150;
	@%p23 bra 	$L__BB5_40;
	st.shared.f32 	[_ZZ42softmax_cross_entropy_backward_fp16_kernelP6__halfPiS0_PfiiE9max_logit], %f29;
	mov.f32 	%f150, %f29;
$L__BB5_40:
	ld.shared.f32 	%f31, [%r19+4];
	setp.leu.f32 	%p24, %f31, %f150;
	@%p24 bra 	$L__BB5_42;
	st.shared.f32 	[_ZZ42softmax_cross_entropy_backward_fp16_kernelP6__halfPiS0_PfiiE9max_logit], %f31;
	mov.f32 	%f150, %f31;
$L__BB5_42:
	add.s32 	%r85, %r85, 2;
$L__BB5_43:
	and.b32  	%r57, %r4, 1;
	setp.eq.b32 	%p25, %r57, 1;
	not.pred 	%p26, %p25;
	@%p26 bra 	$L__BB5_46;
	shl.b32 	%r58, %r85, 2;
	add.s32 	%r60, %r45, %r58;
	ld.shared.f32 	%f34, [%r60];
	setp.leu.f32 	%p27, %f34, %f150;
	@%p27 bra 	$L__BB5_46;
	st.shared.f32 	[_ZZ42softmax_cross_entropy_backward_fp16_kernelP6__halfPiS0_PfiiE9max_logit], %f34;
$L__BB5_46:
	setp.ge.s32 	%p28, %r2, %r43;
	bar.sync 	0;
	@%p28 bra 	$L__BB5_48;
	ld.shared.f32 	%f50, [%r3];
	ld.shared.f32 	%f51, [_ZZ42softmax_cross_entropy_backward_fp16_kernelP6__halfPiS0_PfiiE9max_logit];
	sub.f32 	%f52, %f50, %f51;
	fma.rn.f32 	%f53, %f52, 0f3BBB989D, 0f3F000000;
	cvt.sat.f32.f32 	%f54, %f53;
	mov.f32 	%f55, 0f4B400001;
	mov.f32 	%f56, 0f437C0000;
	fma.rm.f32 	%f57, %f54, %f56, %f55;
	add.f32 	%f58, %f57, 0fCB40007F;
	neg.f32 	%f59, %f58;
	fma.rn.f32 	%f60, %f52, 0f3FB8AA3B, %f59;
	fma.rn.f32 	%f61, %f52, 0f32A57060, %f60;
	mov.b32 	%r61, %f57;
	shl.b32 	%r62, %r61, 23;
	mov.b32 	%f62, %r62;
	ex2.approx.ftz.f32 	%f63, %f61;
	mul.f32 	%f64, %f63, %f62;
	st.shared.f32 	[%r3], %f64;
$L__BB5_48:
	setp.ne.s32 	%p29, %r2, 0;
	bar.sync 	0;
	@%p29 bra 	$L__BB5_63;
	mov.b32 	%r63, 0;
	st.shared.u32 	[_ZZ42softmax_cross_entropy_backward_fp16_kernelP6__halfPiS0_PfiiE7sum_exp], %r63;
	setp.lt.s32 	%p30, %r43, 1;
	@%p30 bra 	$L__BB5_63;
	and.b32  	%r22, %r43, 15;
	setp.lt.u32 	%p31, %r43, 16;
	mov.b32 	%r90, 0;
	mov.f32 	%f175, 0f00000000;
	@%p31 bra 	$L__BB5_53;
	and.b32  	%r90, %r43, 2147483632;
	add.s32 	%r87, %r45, 32;
	neg.s32 	%r88, %r90;
	mov.f32 	%f175, 0f00000000;
$L__BB5_52:
	.pragma "nounroll";
	ld.shared.v4.f32 	{%f68, %f69, %f70, %f71}, [%r87+-32];
	add.f32 	%f72, %f68, %f175;
	add.f32 	%f73, %f69, %f72;
	add.f32 	%f74, %f70, %f73;
	add.f32 	%f75, %f71, %f74;
	ld.shared.v4.f32 	{%f76, %f77, %f78, %f79}, [%r87+-16];
	add.f32 	%f80, %f76, %f75;
	add.f32 	%f81, %f77, %f80;
	add.f32 	%f82, %f78, %f81;
	add.f32 	%f83, %f79, %f82;
	ld.shared.v4.f32 	{%f84, %f85, %f86, %f87}, [%r87];
	add.f32 	%f88, %f84, %f83;
	add.f32 	%f89, %f85, %f88;
	add.f32 	%f90, %f86, %f89;
	add.f32 	%f91, %f87, %f90;
	ld.shared.v4.f32 	{%f92, %f93, %f94, %f95}, [%r87+16];
	add.f32 	%f96, %f92, %f91;
	add.f32 	%f97, %f93, %f96;
	add.f32 	%f98, %f94, %f97;
	add.f32 	%f175, %f95, %f98;
	add.s32 	%r88, %r88, 16;
	add.s32 	%r87, %r87, 64;
	setp.ne.s32 	%p32, %r88, 0;
	@%p32 bra 	$L__BB5_52;
$L__BB5_53:
	setp.eq.s32 	%p33, %r22, 0;
	@%p33 bra 	$L__BB5_62;
	and.b32  	%r30, %r43, 7;
	setp.lt.u32 	%p34, %r22, 8;
	@%p34 bra 	$L__BB5_56;
	shl.b32 	%r67, %r90, 2;
	add.s32 	%r69, %r45, %r67;
	ld.shared.f32 	%f100, [%r69];
	add.f32 	%f101, %f100, %f175;
	ld.shared.f32 	%f102, [%r69+4];
	add.f32 	%f103, %f102, %f101;
	ld.shared.f32 	%f104, [%r69+8];
	add.f32 	%f105, %f104, %f103;
	ld.shared.f32 	%f106, [%r69+12];
	add.f32 	%f107, %f106, %f105;
	ld.shared.f32 	%f108, [%r69+16];
	add.f32 	%f109, %f108, %f107;
	ld.shared.f32 	%f110, [%r69+20];
	add.f32 	%f111, %f110, %f109;
	ld.shared.f32 	%f112, [%r69+24];
	add.f32 	%f113, %f112, %f111;
	ld.shared.f32 	%f114, [%r69+28];
	add.f32 	%f175, %f114, %f113;
	add.s32 	%r90, %r90, 8;
$L__BB5_56:
	setp.eq.s32 	%p35, %r30, 0;
	@%p35 bra 	$L__BB5_62;
	and.b32  	%r33, %r43, 3;
	setp.lt.u32 	%p36, %r30, 4;
	@%p36 bra 	$L__BB5_59;
	shl.b32 	%r70, %r90, 2;
	add.s32 	%r72, %r45, %r70;
	ld.shared.f32 	%f116, [%r72];
	add.f32 	%f117, %f116, %f175;
	ld.shared.f32 	%f118, [%r72+4];
	add.f32 	%f119, %f118, %f117;
	ld.shared.f32 	%f120, [%r72+8];
	add.f32 	%f121, %f120, %f119;
	ld.shared.f32 	%f122, [%r72+12];
	add.f32 	%f175, %f122, %f121;
	add.s32 	%r90, %r90, 4;
$L__BB5_59:
	setp.eq.s32 	%p37, %r33, 0;
	@%p37 bra 	$L__BB5_62;
	shl.b32 	%r73, %r90, 2;
	add.s32 	%r93, %r45, %r73;
	neg.s32 	%r92, %r33;
$L__BB5_61:
	.pragma "nounroll";
	ld.shared.f32 	%f123, [%r93];
	add.f32 	%f175, %f123, %f175;
	add.s32 	%r93, %r93, 4;
	add.s32 	%r92, %r92, 1;
	setp.ne.s32 	%p38, %r92, 0;
	@%p38 bra 	$L__BB5_61;
$L__BB5_62:
	st.shared.f32 	[_ZZ42softmax_cross_entropy_backward_fp16_kernelP6__halfPiS0_PfiiE7sum_exp], %f175;
$L__BB5_63:
	setp.ge.s32 	%p39, %r2, %r43;
	bar.sync 	0;
	@%p39 bra 	$L__BB5_66;
	ld.shared.f32 	%f125, [%r3];
	ld.shared.f32 	%f126, [_ZZ42softmax_cross_entropy_backward_fp16_kernelP6__halfPiS0_PfiiE7sum_exp];
	div.rn.f32 	%f48, %f125, %f126;
	cvta.to.global.u64 	%rd8, %rd2;
	mul.wide.u32 	%rd9, %r1, 4;
	add.s64 	%rd10, %rd8, %rd9;
	ld.global.u32 	%r75, [%rd10];
	setp.ne.s32 	%p40, %r2, %r75;
	setp.eq.s32 	%p41, %r2, %r75;
	add.f32 	%f127, %f48, 0fBF800000;
	selp.f32 	%f128, %f127, %f48, %p41;
	cvt.rn.f32.u32 	%f129, %r42;
	div.rn.f32 	%f124, %f128, %f129;
	// begin inline asm
	{  cvt.rn.f16.f32 %rs2, %f124;}

	// end inline asm
	mad.lo.s32 	%r76, %r43, %r1, %r2;
	cvta.to.global.u64 	%rd11, %rd3;
	mul.wide.u32 	%rd12, %r76, 2;
	add.s64 	%rd13, %rd11, %rd12;
	st.global.u16 	[%rd13], %rs2;
	@%p40 bra 	$L__BB5_66;
	max.f32 	%f130, %f48, 0f33D6BF95;
	mov.b32 	%r77, %f130;
	add.s32 	%r78, %r77, -1059760811;
	and.b32  	%r79, %r78, -8388608;
	sub.s32 	%r80, %r77, %r79;
	mov.b32 	%f131, %r80;
	cvt.rn.f32.s32 	%f132, %r79;
	fma.rn.f32 	%f133, %f132, 0f34000000, 0f00000000;
	add.f32 	%f134, %f131, 0fBF800000;
	fma.rn.f32 	%f135, %f134, 0fBE055027, 0f3E1039F6;
	fma.rn.f32 	%f136, %f135, %f134, 0fBDF8CDCC;
	fma.rn.f32 	%f137, %f136, %f134, 0f3E0F2955;
	fma.rn.f32 	%f138, %f137, %f134, 0fBE2AD8B9;
	fma.rn.f32 	%f139, %f138, %f134, 0f3E4CED0B;
	fma.rn.f32 	%f140, %f139, %f134, 0fBE7FFF22;
	fma.rn.f32 	%f141, %f140, %f134, 0f3EAAAA78;
	fma.rn.f32 	%f142, %f141, %f134, 0fBF000000;
	mul.f32 	%f143, %f134, %f142;
	fma.rn.f32 	%f144, %f143, %f134, %f134;
	fma.rn.f32 	%f145, %f133, 0f3F317218, %f144;
	setp.gt.u32 	%p42, %r77, 2139095039;
	fma.rn.f32 	%f146, %f130, 0f7F800000, 0f7F800000;
	selp.f32 	%f147, %f146, %f145, %p42;
	neg.f32 	%f148, %f147;
	cvta.to.global.u64 	%rd14, %rd4;
	add.s64 	%rd16, %rd14, %rd9;
	st.global.f32 	[%rd16], %f148;
$L__BB5_66:
	ret;

}
	// .globl	_Z22sgd_update_fp16_kernelP6__halfS0_fi
.visible .entry _Z22sgd_update_fp16_kernelP6__halfS0_fi(
	.param .u64 .ptr .align 1 _Z22sgd_update_fp16_kernelP6__halfS0_fi_param_0,
	.param .u64 .ptr .align 1 _Z22sgd_update_fp16_kernelP6__halfS0_fi_param_1,
	.param .f32 _Z22sgd_update_fp16_kernelP6__halfS0_fi_param_2,
	.param .u32 _Z22sgd_update_fp16_kernelP6__halfS0_fi_param_3
)
{
	.reg .pred 	%p<2>;
	.reg .b16 	%rs<6>;
	.reg .b32 	%r<6>;
	.reg .b32 	%f<5>;
	.reg .b64 	%rd<8>;

	ld.param.u64 	%rd1, [_Z22sgd_update_fp16_kernelP6__halfS0_fi_param_0];
	ld.param.u64 	%rd2, [_Z22sgd_update_fp16_kernelP6__halfS0_fi_param_1];
	ld.param.f32 	%f1, [_Z22sgd_update_fp16_kernelP6__halfS0_fi_param_2];
	ld.param.u32 	%r2, [_Z22sgd_update_fp16_kernelP6__halfS0_fi_param_3];
	mov.u32 	%r3, %ctaid.x;
	mov.u32 	%r4, %ntid.x;
	mov.u32 	%r5, %tid.x;
	mad.lo.s32 	%r1, %r3, %r4, %r5;
	setp.ge.s32 	%p1, %r1, %r2;
	@%p1 bra 	$L__BB6_2;
	cvta.to.global.u64 	%rd3, %rd2;
	cvta.to.global.u64 	%rd4, %rd1;
	neg.f32 	%f4, %f1;
	mul.wide.s32 	%rd5, %r1, 2;
	add.s64 	%rd6, %rd3, %rd5;
	ld.global.u16 	%rs1, [%rd6];
	// begin inline asm
	{  cvt.f32.f16 %f2, %rs1;}

	// end inline asm
	mul.f32 	%f3, %f2, %f4;
	// begin inline asm
	{  cvt.rn.f16.f32 %rs2, %f3;}

	// end inline asm
	add.s64 	%rd7, %rd4, %rd5;
	ld.global.u16 	%rs4, [%rd7];
	// begin inline asm
	{add.f16 %rs3,%rs4,%rs2;
}
	// end inline asm
	st.global.u16 	[%rd7], %rs3;
$L__BB6_2:
	ret;

}


// ===== COMPILED SASS (sm_100) =====

	.target	sm_100

	.elftype	@"ET_EXEC"


//--------------------- .note.nv.tkinfo           --------------------------
	.section	.note.nv.tkinfo,"",@"SHT_NOTE"
	.sectionflags	@"SHF_NOTE_NV_TKINFO"
	.tkinfo
        /*0018*/ 	.word	0x00000002
        /*0030*/ 	.string	""
        /*0030*/ 	.string	"ptxas"
        /*0030*/ 	.string	"Cuda compilation tools, release 13.0, V13.0.88"
        /*0030*/ 	.string	"Build cuda_13.0.r13.0/compiler.36424714_0"
        /*0030*/ 	.string	"-arch sm_100 -m 64 "



//--------------------- .note.nv.cuinfo           --------------------------
	.section	.note.nv.cuinfo,"",@"SHT_NOTE"
	.sectionflags	@"SHF_NOTE_NV_CUINFO"
        /*0018*/ 	.short	0x0002
        /*001a*/ 	.short	0x0064
        /*001c*/ 	.short	0x0082
	.zero		2


//--------------------- .nv.info                  --------------------------
	.section	.nv.info,"",@"SHT_CUDA_INFO"
	.align	4


	//----- nvinfo : EIATTR_REGCOUNT
	.align		4
        /*0000*/ 	.byte	0x04, 0x2f
        /*0002*/ 	.short	(.L_1 - .L_0)
	.align		4
.L_0:
        /*0004*/ 	.word	index@(_Z25bias_add_relu_fp16_kernelP6__halfS0_ii)
        /*0008*/ 	.word	0x0000000e


	//----- nvinfo : EIATTR_FRAME_SIZE
	.align		4
.L_1:
        /*000c*/ 	.byte	0x04, 0x11
        /*000e*/ 	.short	(.L_3 - .L_2)
	.align		4
.L_2:
        /*0010*/ 	.word	index@(_Z25bias_add_relu_fp16_kernelP6__halfS0_ii)
        /*0014*/ 	.word	0x00000000


	//----- nvinfo : EIATTR_REGCOUNT
	.align		4
.L_3:
        /*0018*/ 	.byte	0x04, 0x2f
        /*001a*/ 	.short	(.L_5 - .L_4)
	.align		4
.L_4:
        /*001c*/ 	.word	index@(_Z20bias_add_fp16_kernelP6__halfS0_ii)
        /*0020*/ 	.word	0x0000000e


	//----- nvinfo : EIATTR_FRAME_SIZE
	.align		4
.L_5:
        /*0024*/ 	.byte	0x04, 0x11
        /*0026*/ 	.short	(.L_7 - .L_6)
	.align		4
.L_6:
        /*0028*/ 	.word	index@(_Z20bias_add_fp16_kernelP6__halfS0_ii)
        /*002c*/ 	.word	0x00000000


	//----- nvinfo : EIATTR_REGCOUNT
	.align		4
.L_7:
        /*0030*/ 	.byte	0x04, 0x2f
        /*0032*/ 	.short	(.L_9 - .L_8)
	.align		4
.L_8:
        /*0034*/ 	.word	index@(_Z25relu_backward_fp16_kernelP6__halfS0_i)
        /*0038*/ 	.word	0x0000000a


	//----- nvinfo : EIATTR_FRAME_SIZE
	.align		4
.L_9:
        /*003c*/ 	.byte	0x04, 0x11
        /*003e*/ 	.short	(.L_11 - .L_10)
	.align		4
.L_10:
        /*0040*/ 	.word	index@(_Z25relu_backward_fp16_kernelP6__halfS0_i)
        /*0044*/ 	.word	0x00000000


	//----- nvinfo : EIATTR_REGCOUNT
	.align		4
.L_11:
        /*0048*/ 	.byte	0x04, 0x2f
        /*004a*/ 	.short	(.L_13 - .L_12)
	.align		4
.L_12:
        /*004c*/ 	.word	index@(_Z25bias_backward_fp16_kernelP6__halfPfii)
        /*0050*/ 	.word	0x00000010


	//----- nvinfo : EIATTR_FRAME_SIZE
	.align		4
.L_13:
        /*0054*/ 	.byte	0x04, 0x11
        /*0056*/ 	.short	(.L_15 - .L_14)
	.align		4
.L_14:
        /*0058*/ 	.word	index@(_Z25bias_backward_fp16_kernelP6__halfPfii)
        /*005c*/ 	.word	0x00000000


	//----- nvinfo : EIATTR_REGCOUNT
	.align		4
.L_15:
        /*0060*/ 	.byte	0x04, 0x2f
        /*0062*/ 	.short	(.L_17 - .L_16)
	.align		4
.L_16:
        /*0064*/ 	.word	index@(_Z24convert_bias_grad_kernelPfP6__halfi)
        /*0068*/ 	.word	0x0000000a


	//----- nvinfo : EIATTR_FRAME_SIZE
	.align		4
.L_17:
        /*006c*/ 	.byte	0x04, 0x11
        /*006e*/ 	.short	(.L_19 - .L_18)
	.align		4
.L_18:
        /*0070*/ 	.word	index@(_Z24convert_bias_grad_kernelPfP6__halfi)
        /*0074*/ 	.word	0x00000000


	//----- nvinfo : EIATTR_REGCOUNT
	.align		4
.L_19:
        /*0078*/ 	.byte	0x04, 0x2f
        /*007a*/ 	.short	(.L_21 - .L_20)
	.align		4
.L_20:
        /*007c*/ 	.word	index@(_Z42softmax_cross_entropy_backward_fp16_kernelP6__halfPiS0_Pfii)
        /*0080*/ 	.word	0x00000018


	//----- nvinfo : EIATTR_FRAME_SIZE
	.align		4
.L_21:
        /*0084*/ 	.byte	0x04, 0x11
        /*0086*/ 	.short	(.L_23 - .L_22)
	.align		4
.L_22:
        /*0088*/ 	.word	index@($__internal_0_$__cuda_sm3x_div_rn_noftz_f32_slowpath)
        /*008c*/ 	.word	0x00000000


	//----- nvinfo : EIATTR_FRAME_SIZE
	.align		4
.L_23:
        /*0090*/ 	.byte	0x04, 0x11
        /*0092*/ 	.short	(.L_25 - .L_24)
	.align		4
.L_24:
        /*0094*/ 	.word	index@(_Z42softmax_cross_entropy_backward_fp16_kernelP6__halfPiS0_Pfii)
        /*0098*/ 	.word	0x00000000


	//----- nvinfo : EIATTR_REGCOUNT
	.align		4
.L_25:
        /*009c*/ 	.byte	0x04, 0x2f
        /*009e*/ 	.short	(.L_27 - .L_26)
	.align		4
.L_26:
        /*00a0*/ 	.word	index@(_Z22sgd_update_fp16_kernelP6__halfS0_fi)
        /*00a4*/ 	.word	0x0000000a


	//----- nvinfo : EIATTR_FRAME_SIZE
	.align		4
.L_27:
        /*00a8*/ 	.byte	0x04, 0x11
        /*00aa*/ 	.short	(.L_29 - .L_28)
	.align		4
.L_28:
        /*00ac*/ 	.word	index@(_Z22sgd_update_fp16_kernelP6__halfS0_fi)
        /*00b0*/ 	.word	0x00000000


	//----- nvinfo : EIATTR_MIN_STACK_SIZE
	.align		4
.L_29:
        /*00b4*/ 	.byte	0x04, 0x12
        /*00b6*/ 	.short	(.L_31 - .L_30)
	.align		4
.L_30:
        /*00b8*/ 	.word	index@(_Z22sgd_update_fp16_kernelP6__halfS0_fi)
        /*00bc*/ 	.word	0x00000000


	//----- nvinfo : EIATTR_MIN_STACK_SIZE
	.align		4
.L_31:
        /*00c0*/ 	.byte	0x04, 0x12
        /*00c2*/ 	.short	(.L_33 - .L_32)
	.align		4
.L_32:
        /*00c4*/ 	.word	index@(_Z42softmax_cross_entropy_backward_fp16_kernelP6__halfPiS0_Pfii)
        /*00c8*/ 	.word	0x00000000


	//----- nvinfo : EIATTR_MIN_STACK_SIZE
	.align		4
.L_33:
        /*00cc*/ 	.byte	0x04, 0x12
        /*00ce*/ 	.short	(.L_35 - .L_34)
	.align		4
.L_34:
        /*00d0*/ 	.word	index@(_Z24convert_bias_grad_kernelPfP6__halfi)
        /*00d4*/ 	.word	0x00000000


	//----- nvinfo : EIATTR_MIN_STACK_SIZE
	.align		4
.L_35:
        /*00d8*/ 	.byte	0x04, 0x12
        /*00da*/ 	.short	(.L_37 - .L_36)
	.align		4
.L_36:
        /*00dc*/ 	.word	index@(_Z25bias_backward_fp16_kernelP6__halfPfii)
        /*00e0*/ 	.word	0x00000000


	//----- nvinfo : EIATTR_MIN_STACK_SIZE
	.align		4
.L_37:
        /*00e4*/ 	.byte	0x04, 0x12
        /*00e6*/ 	.short	(.L_39 - .L_38)
	.align		4
.L_38:
        /*00e8*/ 	.word	index@(_Z25relu_backward_fp16_kernelP6__halfS0_i)
        /*00ec*/ 	.word	0x00000000


	//----- nvinfo : EIATTR_MIN_STACK_SIZE
	.align		4
.L_39:
        /*00f0*/ 	.byte	0x04, 0x12
        /*00f2*/ 	.short	(.L_41 - .L_40)
	.align		4
.L_40:
        /*00f4*/ 	.word	index@(_Z20bias_add_fp16_kernelP6__halfS0_ii)
        /*00f8*/ 	.word	0x00000000


	//----- nvinfo : EIATTR_MIN_STACK_SIZE
	.align		4
.L_41:
        /*00fc*/ 	.byte	0x04, 0x12
        /*00fe*/ 	.short	(.L_43 - .L_42)
	.align		4
.L_42:
        /*0100*/ 	.word	index@(_Z25bias_add_relu_fp16_kernelP6__halfS0_ii)
        /*0104*/ 	.word	0x00000000
.L_43:


//--------------------- .nv.compat                --------------------------
	.section	.nv.compat,"",@"SHT_CUDA_COMPAT_INFO"
	.align	4
        /*0000*/ 	.byte	0x02, 0x09, 0x00, 0x00, 0x02, 0x02, 0x01, 0x00, 0x02, 0x05, 0x05, 0x00, 0x03, 0x07, 0x01, 0x01
        /*0010*/ 	.byte	0x02, 0x03, 0x00, 0x00, 0x02, 0x06, 0x01, 0x00, 0x04, 0x0b, 0x08, 0x00, 0x01, 0x00, 0x00, 0x00
        /*0020*/ 	.byte	0x00, 0x00, 0x00, 0x00


//--------------------- .nv.info._Z22sgd_update_fp16_kernelP6__halfS0_fi --------------------------
	.section	.nv.info._Z22sgd_update_fp16_kernelP6__halfS0_fi,"",@"SHT_CUDA_INFO"
	.sectionflags	@""
	.align	4


	//----- nvinfo : EIATTR_CUDA_API_VERSION
	.align		4
        /*0000*/ 	.byte	0x04, 0x37
        /*0002*/ 	.short	(.L_45 - .L_44)
.L_44:
        /*0004*/ 	.word	0x00000082


	//----- nvinfo : EIATTR_KPARAM_INFO
	.align		4
.L_45:
        /*0008*/ 	.byte	0x04, 0x17
        /*000a*/ 	.short	(.L_47 - .L_46)
.L_46:
        /*000c*/ 	.word	0x00000000
        /*0010*/ 	.short	0x0003
        /*0012*/ 	.short	0x0014
        /*0014*/ 	.byte	0x00, 0xf0, 0x11, 0x00


	//----- nvinfo : EIATTR_KPARAM_INFO
	.align		4
.L_47:
        /*0018*/ 	.byte	0x04, 0x17
        /*001a*/ 	.short	(.L_49 - .L_48)
.L_48:
        /*001c*/ 	.word	0x00000000
        /*0020*/ 	.short	0x0002
        /*0022*/ 	.short	0x0010
        /*0024*/ 	.byte	0x00, 0xf0, 0x11, 0x00


	//----- nvinfo : EIATTR_KPARAM_INFO
	.align		4
.L_49:
        /*0028*/ 	.byte	0x04, 0x17
        /*002a*/ 	.short	(.L_51 - .L_50)
.L_50:
        /*002c*/ 	.word	0x00000000
        /*0030*/ 	.short	0x0001
        /*0032*/ 	.short	0x0008
        /*0034*/ 	.byte	0x00, 0xf5, 0x21, 0x00


	//----- nvinfo : EIATTR_KPARAM_INFO
	.align		4
.L_51:
        /*0038*/ 	.byte	0x04, 0x17
        /*003a*/ 	.short	(.L_53 - .L_52)
.L_52:
        /*003c*/ 	.word	0x00000000
        /*0040*/ 	.short	0x0000
        /*0042*/ 	.short	0x0000
        /*0044*/ 	.byte	0x00, 0xf5, 0x21, 0x00


	//----- nvinfo : EIATTR_SPARSE_MMA_MASK
	.align		4
.L_53:
        /*0048*/ 	.byte	0x03, 0x50
        /*004a*/ 	.short	0x0000


	//----- nvinfo : EIATTR_MAXREG_COUNT
	.align		4
        /*004c*/ 	.byte	0x03, 0x1b
        /*004e*/ 	.short	0x00ff


	//----- nvinfo : EIATTR_MERCURY_ISA_VERSION
	.align		4
        /*0050*/ 	.byte	0x03, 0x5f
        /*0052*/ 	.short	0x0101


	//----- nvinfo : EIATTR_VRC_CTA_INIT_COUNT
	.align		4
        /*0054*/ 	.byte	0x02, 0x4a
	.zero		1
	.zero		1


	//----- nvinfo : EIATTR_EXIT_INSTR_OFFSETS
	.align		4
        /*0058*/ 	.byte	0x04, 0x1c
        /*005a*/ 	.short	(.L_55 - .L_54)


	//   ....[0]....
.L_54:
        /*005c*/ 	.word	0x00000070


	//   ....[1]....
        /*0060*/ 	.word	0x00000150


	//----- nvinfo : EIATTR_CBANK_PARAM_SIZE
	.align		4
.L_55:
        /*0064*/ 	.byte	0x03, 0x19
        /*0066*/ 	.short	0x0018


	//----- nvinfo : EIATTR_PARAM_CBANK
	.align		4
        /*0068*/ 	.byte	0x04, 0x0a
        /*006a*/ 	.short	(.L_57 - .L_56)
	.align		4
.L_56:
        /*006c*/ 	.word	index@(.nv.constant0._Z22sgd_update_fp16_kernelP6__halfS0_fi)
        /*0070*/ 	.short	0x0380
        /*0072*/ 	.short	0x0018


	//----- nvinfo : EIATTR_SW_WAR
	.align		4
.L_57:
        /*0074*/ 	.byte	0x04, 0x36
        /*0076*/ 	.short	(.L_59 - .L_58)
.L_58:
        /*0078*/ 	.word	0x00000008
.L_59:


//--------------------- .nv.info._Z42softmax_cross_entropy_backward_fp16_kernelP6__halfPiS0_Pfii --------------------------
	.section	.nv.info._Z42softmax_cross_entropy_backward_fp16_kernelP6__halfPiS0_Pfii,"",@"SHT_CUDA_INFO"
	.sectionflags	@""
	.align	4


	//----- nvinfo : EIATTR_CUDA_API_VERSION
	.align		4
        /*0000*/ 	.byte	0x04, 0x37
        /*0002*/ 	.short	(.L_61 - .L_60)
.L_60:
        /*0004*/ 	.word	0x00000082


	//----- nvinfo : EIATTR_KPARAM_INFO
	.align		4
.L_61:
        /*0008*/ 	.byte	0x04, 0x17
        /*000a*/ 	.short	(.L_63 - .L_62)
.L_62:
        /*000c*/ 	.word	0x00000000
        /*0010*/ 	.short	0x0005
        /*0012*/ 	.short	0x0024
        /*0014*/ 	.byte	0x00, 0xf0, 0x11, 0x00


	//----- nvinfo : EIATTR_KPARAM_INFO
	.align		4
.L_63:
        /*0018*/ 	.byte	0x04, 0x17
        /*001a*/ 	.short	(.L_65 - .L_64)
.L_64:
        /*001c*/ 	.word	0x00000000
        /*0020*/ 	.short	0x0004
        /*0022*/ 	.short	0x0020
        /*0024*/ 	.byte	0x00, 0xf0, 0x11, 0x00


	//----- nvinfo : EIATTR_KPARAM_INFO
	.align		4
.L_65:
        /*0028*/ 	.byte	0x04, 0x17
        /*002a*/ 	.short	(.L_67 - .L_66)
.L_66:
        /*002c*/ 	.word	0x00000000
        /*0030*/ 	.short	0x0003
        /*0032*/ 	.short	0x0018
        /*0034*/ 	.byte	0x00, 0xf5, 0x21, 0x00


	//----- nvinfo : EIATTR_KPARAM_INFO
	.align		4
.L_67:
        /*0038*/ 	.byte	0x04, 0x17
        /*003a*/ 	.short	(.L_69 - .L_68)
.L_68:
        /*003c*/ 	.word	0x00000000
        /*0040*/ 	.short	0x0002
        /*0042*/ 	.short	0x0010
        /*0044*/ 	.byte	0x00, 0xf5, 0x21, 0x00


	//----- nvinfo : EIATTR_KPARAM_INFO
	.align		4
.L_69:
        /*0048*/ 	.byte	0x04, 0x17
        /*004a*/ 	.short	(.L_71 - .L_70)
.L_70:
        /*004c*/ 	.word	0x00000000
        /*0050*/ 	.short	0x0001
        /*0052*/ 	.short	0x0008
        /*0054*/ 	.byte	0x00, 0xf5, 0x21, 0x00


	//----- nvinfo : EIATTR_KPARAM_INFO
	.align		4
.L_71:
        /*0058*/ 	.byte	0x04, 0x17
        /*005a*/ 	.short	(.L_73 - .L_72)
.L_72:
        /*005c*/ 	.word	0x00000000
        /*0060*/ 	.short	0x0000
        /*0062*/ 	.short	0x0000
        /*0064*/ 	.byte	0x00, 0xf5, 0x21, 0x00


	//----- nvinfo : EIATTR_SPARSE_MMA_MASK
	.align		4
.L_73:
        /*0068*/ 	.byte	0x03, 0x50
        /*006a*/ 	.short	0x0000


	//----- nvinfo : EIATTR_MAXREG_COUNT
	.align		4
        /*006c*/ 	.byte	0x03, 0x1b
        /*006e*/ 	.short	0x00ff


	//----- nvinfo : EIATTR_NUM_BARRIERS
	.align		4
        /*0070*/ 	.byte	0x02, 0x4c
        /*0072*/ 	.byte	0x01
	.zero		1


	//----- nvinfo : EIATTR_MERCURY_ISA_VERSION
	.align		4
        /*0074*/ 	.byte	0x03, 0x5f
        /*0076*/ 	.short	0x0101


	//----- nvinfo : EIATTR_VRC_CTA_INIT_COUNT
	.align		4
        /*0078*/ 	.byte	0x02, 0x4a
	.zero		1
	.zero		1


	//----- nvinfo : EIATTR_EXIT_INSTR_OFFSETS
	.align		4
        /*007c*/ 	.byte	0x04, 0x1c
        /*007e*/ 	.short	(.L_75 - .L_74)


	//   ....[0]....
.L_74:
        /*0080*/ 	.word	0x00000040


	//   ....[1]....
        /*0084*/ 	.word	0x00001130


	//   ....[2]....
        /*0088*/ 	.word	0x00001430


	//   ....[3]....
        /*008c*/ 	.word	0x000015e0


	//----- nvinfo : EIATTR_CRS_STACK_SIZE
	.align		4
.L_75:
        /*0090*/ 	.byte	0x04, 0x1e
        /*0092*/ 	.short	(.L_77 - .L_76)
.L_76:
        /*0094*/ 	.word	0x00000000


	//----- nvinfo : EIATTR_CBANK_PARAM_SIZE
	.align		4
.L_77:
        /*0098*/ 	.byte	0x03, 0x19
        /*009a*/ 	.short	0x0028


	//----- nvinfo : EIATTR_PARAM_CBANK
	.align		4
        /*009c*/ 	.byte	0x04, 0x0a
        /*009e*/ 	.short	(.L_79 - .L_78)
	.align		4
.L_78:
        /*00a0*/ 	.word	index@(.nv.constant0._Z42softmax_cross_entropy_backward_fp16_kernelP6__halfPiS0_Pfii)
        /*00a4*/ 	.short	0x0380
        /*00a6*/ 	.short	0x0028


	//----- nvinfo : EIATTR_SW_WAR
	.align		4
.L_79:
        /*00a8*/ 	.byte	0x04, 0x36
        /*00aa*/ 	.short	(.L_81 - .L_80)
.L_80:
        /*00ac*/ 	.word	0x00000008
.L_81:


//--------------------- .nv.info._Z24convert_bias_grad_kernelPfP6__halfi --------------------------
	.section	.nv.info._Z24convert_bias_grad_kernelPfP6__halfi,"",@"SHT_CUDA_INFO"
	.sectionflags	@""
	.align	4


	//----- nvinfo : EIATTR_CUDA_API_VERSION
	.align		4
        /*0000*/ 	.byte	0x04, 0x37
        /*0002*/ 	.short	(.L_83 - .L_82)
.L_82:
        /*0004*/ 	.word	0x00000082


	//----- nvinfo : EIATTR_KPARAM_INFO
	.align		4
.L_83:
        /*0008*/ 	.byte	0x04, 0x17
        /*000a*/ 	.short	(.L_85 - .L_84)
.L_84:
        /*000c*/ 	.word	0x00000000
        /*0010*/ 	.short	0x0002
        /*0012*/ 	.short	0x0010
        /*0014*/ 	.byte	0x00, 0xf0, 0x11, 0x00


	//----- nvinfo : EIATTR_KPARAM_INFO
	.align		4
.L_85:
        /*0018*/ 	.byte	0x04, 0x17
        /*001a*/ 	.short	(.L_87 - .L_86)
.L_86:
        /*001c*/ 	.word	0x00000000
        /*0020*/ 	.short	0x0001
        /*0022*/ 	.short	0x0008
        /*0024*/ 	.byte	0x00, 0xf5, 0x21, 0x00


	//----- nvinfo : EIATTR_KPARAM_INFO
	.align		4
.L_87:
        /*0028*/ 	.byte	0x04, 0x17
        /*002a*/ 	.short	(.L_89 - .L_88)
.L_88:
        /*002c*/ 	.word	0x00000000
        /*0030*/ 	.short	0x0000
        /*0032*/ 	.short	0x0000
        /*0034*/ 	.byte	0x00, 0xf5, 0x21, 0x00


	//----- nvinfo : EIATTR_SPARSE_MMA_MASK
	.align		4
.L_89:
        /*0038*/ 	.byte	0x03, 0x50
        /*003a*/ 	.short	0x0000


	//----- nvinfo : EIATTR_MAXREG_COUNT
	.align		4
        /*003c*/ 	.byte	0x03, 0x1b
        /*003e*/ 	.short	0x00ff


	//----- nvinfo : EIATTR_MERCURY_ISA_VERSION
	.align		4
        /*0040*/ 	.byte	0x03, 0x5f
        /*0042*/ 	.short	0x0101


	//----- nvinfo : EIATTR_VRC_CTA_INIT_COUNT
	.align		4
        /*0044*/ 	.byte	0x02, 0x4a
	.zero		1
	.zero		1


	//----- nvinfo : EIATTR_EXIT_INSTR_OFFSETS
	.align		4
        /*0048*/ 	.byte	0x04, 0x1c
        /*004a*/ 	.short	(.L_91 - .L_90)


	//   ....[0]....
.L_90:
        /*004c*/ 	.word	0x00000070


	//   ....[1]....
        /*0050*/ 	.word	0x00000100


	//----- nvinfo : EIATTR_CBANK_PARAM_SIZE
	.align		4
.L_91:
        /*0054*/ 	.byte	0x03, 0x19
        /*0056*/ 	.short	0x0014


	//----- nvinfo : EIATTR_PARAM_CBANK
	.align		4
        /*0058*/ 	.byte	0x04, 0x0a
        /*005a*/ 	.short	(.L_93 - .L_92)
	.align		4
.L_92:
        /*005c*/ 	.word	index@(.nv.constant0._Z24convert_bias_grad_kernelPfP6__halfi)
        /*0060*/ 	.short	0x0380
        /*0062*/ 	.short	0x0014


	//----- nvinfo : EIATTR_SW_WAR
	.align		4
.L_93:
        /*0064*/ 	.byte	0x04, 0x36
        /*0066*/ 	.short	(.L_95 - .L_94)
.L_94:
        /*0068*/ 	.word	0x00000008
.L_95:


//--------------------- .nv.info._Z25bias_backward_fp16_kernelP6__halfPfii --------------------------
	.section	.nv.info._Z25bias_backward_fp16_kernelP6__halfPfii,"",@"SHT_CUDA_INFO"
	.sectionflags	@""
	.align	4


	//----- nvinfo : EIATTR_CUDA_API_VERSION
	.align		4
        /*0000*/ 	.byte	0x04, 0x37
        /*0002*/ 	.short	(.L_97 - .L_96)
.L_96:
        /*0004*/ 	.word	0x00000082


	//----- nvinfo : EIATTR_KPARAM_INFO
	.align		4
.L_97:
        /*0008*/ 	.byte	0x04, 0x17
        /*000a*/ 	.short	(.L_99 - .L_98)
.L_98:
        /*000c*/ 	.word	0x00000000
        /*0010*/ 	.short	0x0003
        /*0012*/ 	.short	0x0014
        /*0014*/ 	.byte	0x00, 0xf0, 0x11, 0x00


	//----- nvinfo : EIATTR_KPARAM_INFO
	.align		4
.L_99:
        /*0018*/ 	.byte	0x04, 0x17
        /*001a*/ 	.short	(.L_101 - .L_100)
.L_100:
        /*001c*/ 	.word	0x00000000
        /*0020*/ 	.short	0x0002
        /*0022*/ 	.short	0x0010
        /*0024*/ 	.byte	0x00, 0xf0, 0x11, 0x00


	//----- nvinfo : EIATTR_KPARAM_INFO
	.align		4
.L_101:
        /*0028*/ 	.byte	0x04, 0x17
        /*002a*/ 	.short	(.L_103 - .L_102)
.L_102:
        /*002c*/ 	.word	0x00000000
        /*0030*/ 	.short	0x0001
        /*0032*/ 	.short	0x0008
        /*0034*/ 	.byte	0x00, 0xf5, 0x21, 0x00


	//----- nvinfo : EIATTR_KPARAM_INFO
	.align		4
.L_103:
        /*0038*/ 	.byte	0x04, 0x17
        /*003a*/ 	.short	(.L_105 - .L_104)
.L_104:
        /*003c*/ 	.word	0x00000000
        /*0040*/ 	.short	0x0000
        /*0042*/ 	.short	0x0000
        /*0044*/ 	.byte	0x00, 0xf5, 0x21, 0x00


	//----- nvinfo : EIATTR_SPARSE_MMA_MASK
	.align		4
.L_105:
        /*0048*/ 	.byte	0x03, 0x50
        /*004a*/ 	.short	0x0000


	//----- nvinfo : EIATTR_MAXREG_COUNT
	.align		4
        /*004c*/ 	.byte	0x03, 0x1b
        /*004e*/ 	.short	0x00ff


	//----- nvinfo : EIATTR_MERCURY_ISA_VERSION
	.align		4
        /*0050*/ 	.byte	0x03, 0x5f
        /*0052*/ 	.short	0x0101


	//----- nvinfo : EIATTR_VRC_CTA_INIT_COUNT
	.align		4
        /*0054*/ 	.byte	0x02, 0x4a
	.zero		1
	.zero		1


	//----- nvinfo : EIATTR_EXIT_INSTR_OFFSETS
	.align		4
        /*0058*/ 	.byte	0x04, 0x1c
        /*005a*/ 	.short	(.L_107 - .L_106)


	//   ....[0]....
.L_106:
        /*005c*/ 	.word	0x00000080


	//   ....[1]....
        /*0060*/ 	.word	0x00000260


	//----- nvinfo : EIATTR_CBANK_PARAM_SIZE
	.align		4
.L_107:
        /*0064*/ 	.byte	0x03, 0x19
        /*0066*/ 	.short	0x0018


	//----- nvinfo : EIATTR_PARAM_CBANK
	.align		4
        /*0068*/ 	.byte	0x04, 0x0a
        /*006a*/ 	.short	(.L_109 - .L_108)
	.align		4
.L_108:
        /*006c*/ 	.word	index@(.nv.constant0._Z25bias_backward_fp16_kernelP6__halfPfii)
        /*0070*/ 	.short	0x0380
        /*0072*/ 	.short	0x0018


	//----- nvinfo : EIATTR_SW_WAR
	.align		4
.L_109:
        /*0074*/ 	.byte	0x04, 0x36
        /*0076*/ 	.short	(.L_111 - .L_110)
.L_110:
        /*0078*/ 	.word	0x00000008
.L_111:


//--------------------- .nv.info._Z25relu_backward_fp16_kernelP6__halfS0_i --------------------------
	.section	.nv.info._Z25relu_backward_fp16_kernelP6__halfS0_i,"",@"SHT_CUDA_INFO"
	.sectionflags	@""
	.align	4


	//----- nvinfo : EIATTR_CUDA_API_VERSION
	.align		4
        /*0000*/ 	.byte	0x04, 0x37
        /*0002*/ 	.short	(.L_113 - .L_112)
.L_112:
        /*0004*/ 	.word	0x00000082


	//----- nvinfo : EIATTR_KPARAM_INFO
	.align		4
.L_113:
        /*0008*/ 	.byte	0x04, 0x17
        /*000a*/ 	.short	(.L_115 - .L_114)
.L_114:
        /*000c*/ 	.word	0x00000000
        /*0010*/ 	.short	0x0002
        /*0012*/ 	.short	0x0010
        /*0014*/ 	.byte	0x00, 0xf0, 0x11, 0x00


	//----- nvinfo : EIATTR_KPARAM_INFO
	.align		4
.L_115:
        /*0018*/ 	.byte	0x04, 0x17
        /*001a*/ 	.short	(.L_117 - .L_116)
.L_116:
        /*001c*/ 	.word	0x00000000
        /*0020*/ 	.short	0x0001
        /*0022*/ 	.short	0x0008
        /*0024*/ 	.byte	0x00, 0xf5, 0x21, 0x00


	//----- nvinfo : EIATTR_KPARAM_INFO
	.align		4
.L_117:
        /*0028*/ 	.byte	0x04, 0x17
        /*002a*/ 	.short	(.L_119 - .L_118)
.L_118:
        /*002c*/ 	.word	0x00000000
        /*0030*/ 	.short	0x0000
        /*0032*/ 	.short	0x0000
        /*0034*/ 	.byte	0x00, 0xf5, 0x21, 0x00


	//----- nvinfo : EIATTR_SPARSE_MMA_MASK
	.align		4
.L_119:
        /*0038*/ 	.byte	0x03, 0x50
        /*003a*/ 	.short	0x0000


	//----- nvinfo : EIATTR_MAXREG_COUNT
	.align		4
        /*003c*/ 	.byte	0x03, 0x1b
        /*003e*/ 	.short	0x00ff


	//----- nvinfo : EIATTR_MERCURY_ISA_VERSION
	.align		4
        /*0040*/ 	.byte	0x03, 0x5f
        /*0042*/ 	.short	0x0101


	//----- nvinfo : EIATTR_VRC_CTA_INIT_COUNT
	.align		4
        /*0044*/ 	.byte	0x02, 0x4a
	.zero		1
	.zero		1


	//----- nvinfo : EIATTR_EXIT_INSTR_OFFSETS
	.align		4
        /*0048*/ 	.byte	0x04, 0x1c
        /*004a*/ 	.short	(.L_121 - .L_120)


	//   ....[0]....
.L_120:
        /*004c*/ 	.word	0x00000070


	//   ....[1]....
        /*0050*/ 	.word	0x00000170


	//----- nvinfo : EIATTR_CRS_STACK_SIZE
	.align		4
.L_121:
        /*0054*/ 	.byte	0x04, 0x1e
        /*0056*/ 	.short	(.L_123 - .L_122)
.L_122:
        /*0058*/ 	.word	0x00000000


	//----- nvinfo : EIATTR_CBANK_PARAM_SIZE
	.align		4
.L_123:
        /*005c*/ 	.byte	0x03, 0x19
        /*005e*/ 	.short	0x0014


	//----- nvinfo : EIATTR_PARAM_CBANK
	.align		4
        /*0060*/ 	.byte	0x04, 0x0a
        /*0062*/ 	.short	(.L_125 - .L_124)
	.align		4
.L_124:
        /*0064*/ 	.word	index@(.nv.constant0._Z25relu_backward_fp16_kernelP6__halfS0_i)
        /*0068*/ 	.short	0x0380
        /*006a*/ 	.short	0x0014


	//----- nvinfo : EIATTR_SW_WAR
	.align		4
.L_125:
        /*006c*/ 	.byte	0x04, 0x36
        /*006e*/ 	.short	(.L_127 - .L_126)
.L_126:
        /*0070*/ 	.word	0x00000008
.L_127:


//--------------------- .nv.info._Z20bias_add_fp16_kernelP6__halfS0_ii --------------------------
	.section	.nv.info._Z20bias_add_fp16_kernelP6__halfS0_ii,"",@"SHT_CUDA_INFO"
	.sectionflags	@""
	.align	4


	//----- nvinfo : EIATTR_CUDA_API_VERSION
	.align		4
        /*0000*/ 	.byte	0x04, 0x37
        /*0002*/ 	.short	(.L_129 - .L_128)
.L_128:
        /*0004*/ 	.word	0x00000082


	//----- nvinfo : EIATTR_KPARAM_INFO
	.align		4
.L_129:
        /*0008*/ 	.byte	0x04, 0x17
        /*000a*/ 	.short	(.L_131 - .L_130)
.L_130:
        /*000c*/ 	.word	0x00000000
        /*0010*/ 	.short	0x0003
        /*0012*/ 	.short	0x0014
        /*0014*/ 	.byte	0x00, 0xf0, 0x11, 0x00


	//----- nvinfo : EIATTR_KPARAM_INFO
	.align		4
.L_131:
        /*0018*/ 	.byte	0x04, 0x17
        /*001a*/ 	.short	(.L_133 - .L_132)
.L_132:
        /*001c*/ 	.word	0x00000000
        /*0020*/ 	.short	0x0002
        /*0022*/ 	.short	0x0010
        /*0024*/ 	.byte	0x00, 0xf0, 0x11, 0x00


	//----- nvinfo : EIATTR_KPARAM_INFO
	.align		4
.L_133:
        /*0028*/ 	.byte	0x04, 0x17
        /*002a*/ 	.short	(.L_135 - .L_134)
.L_134:
        /*002c*/ 	.word	0x00000000
        /*0030*/ 	.short	0x0001
        /*0032*/ 	.short	0x0008
        /*0034*/ 	.byte	0x00, 0xf5, 0x21, 0x00


	//----- nvinfo : EIATTR_KPARAM_INFO
	.align		4
.L_135:
        /*0038*/ 	.byte	0x04, 0x17
        /*003a*/ 	.short	(.L_137 - .L_136)
.L_136:
        /*003c*/ 	.word	0x00000000
        /*0040*/ 	.short	0x0000
        /*0042*/ 	.short	0x0000
        /*0044*/ 	.byte	0x00, 0xf5, 0x21, 0x00


	//----- nvinfo : EIATTR_SPARSE_MMA_MASK
	.align		4
.L_137:
        /*0048*/ 	.byte	0x03, 0x50
        /*004a*/ 	.short	0x0000


	//----- nvinfo : EIATTR_MAXREG_COUNT
	.align		4
        /*004c*/ 	.byte	0x03, 0x1b
        /*004e*/ 	.short	0x00ff


	//----- nvinfo : EIATTR_MERCURY_ISA_VERSION
	.align		4
        /*0050*/ 	.byte	0x03, 0x5f
        /*0052*/ 	.short	0x0101


	//----- nvinfo : EIATTR_VRC_CTA_INIT_COUNT
	.align		4
        /*0054*/ 	.byte	0x02, 0x4a
	.zero		1
	.zero		1


	//----- nvinfo : EIATTR_EXIT_INSTR_OFFSETS
	.align		4
        /*0058*/ 	.byte	0x04, 0x1c
        /*005a*/ 	.short	(.L_139 - .L_138)


	//   ....[0]....
.L_138:
        /*005c*/ 	.word	0x00000080


	//   ....[1]....
        /*0060*/ 	.word	0x00000270


	//----- nvinfo : EIATTR_CBANK_PARAM_SIZE
	.align		4
.L_139:
        /*0064*/ 	.byte	0x03, 0x19
        /*0066*/ 	.short	0x0018


	//----- nvinfo : EIATTR_PARAM_CBANK
	.align		4
        /*0068*/ 	.byte	0x04, 0x0a
        /*006a*/ 	.short	(.L_141 - .L_140)
	.align		4
.L_140:
        /*006c*/ 	.word	index@(.nv.constant0._Z20bias_add_fp16_kernelP6__halfS0_ii)
        /*0070*/ 	.short	0x0380
        /*0072*/ 	.short	0x0018


	//----- nvinfo : EIATTR_SW_WAR
	.align		4
.L_141:
        /*0074*/ 	.byte	0x04, 0x36
        /*0076*/ 	.short	(.L_143 - .L_142)
.L_142:
        /*0078*/ 	.word	0x00000008
.L_143:


//--------------------- .nv.info._Z25bias_add_relu_fp16_kernelP6__halfS0_ii --------------------------
	.section	.nv.info._Z25bias_add_relu_fp16_kernelP6__halfS0_ii,"",@"SHT_CUDA_INFO"
	.sectionflags	@""
	.align	4


	//----- nvinfo : EIATTR_CUDA_API_VERSION
	.align		4
        /*0000*/ 	.byte	0x04, 0x37
        /*0002*/ 	.short	(.L_145 - .L_144)
.L_144:
        /*0004*/ 	.word	0x00000082


	//----- nvinfo : EIATTR_KPARAM_INFO
	.align		4
.L_145:
        /*0008*/ 	.byte	0x04, 0x17
        /*000a*/ 	.short	(.L_147 - .L_146)
.L_146:
        /*000c*/ 	.word	0x00000000
        /*0010*/ 	.short	0x0003
        /*0012*/ 	.short	0x0014
        /*0014*/ 	.byte	0x00, 0xf0, 0x11, 0x00


	//----- nvinfo : EIATTR_KPARAM_INFO
	.align		4
.L_147:
        /*0018*/ 	.byte	0x04, 0x17
        /*001a*/ 	.short	(.L_149 - .L_148)
.L_148:
        /*001c*/ 	.word	0x00000000
        /*0020*/ 	.short	0x0002
        /*0022*/ 	.short	0x0010
        /*0024*/ 	.byte	0x00, 0xf0, 0x11, 0x00


	//----- nvinfo : EIATTR_KPARAM_INFO
	.align		4
.L_149:
        /*0028*/ 	.byte	0x04, 0x17
        /*002a*/ 	.short	(.L_151 - .L_150)
.L_150:
        /*002c*/ 	.word	0x00000000
        /*0030*/ 	.short	0x0001
        /*0032*/ 	.short	0x0008
        /*0034*/ 	.byte	0x00, 0xf5, 0x21, 0x00


	//----- nvinfo : EIATTR_KPARAM_INFO
	.align		4
.L_151:
        /*0038*/ 	.byte	0x04, 0x17
        /*003a*/ 	.short	(.L_153 - .L_152)
.L_152:
        /*003c*/ 	.word	0x00000000
        /*0040*/ 	.short	0x0000
        /*0042*/ 	.short	0x0000
        /*0044*/ 	.byte	0x00, 0xf5, 0x21, 0x00


	//----- nvinfo : EIATTR_SPARSE_MMA_MASK
	.align		4
.L_153:
        /*0048*/ 	.byte	0x03, 0x50
        /*004a*/ 	.short	0x0000


	//----- nvinfo : EIATTR_MAXREG_COUNT
	.align		4
        /*004c*/ 	.byte	0x03, 0x1b
        /*004e*/ 	.short	0x00ff


	//----- nvinfo : EIATTR_MERCURY_ISA_VERSION
	.align		4
        /*0050*/ 	.byte	0x03, 0x5f
        /*0052*/ 	.short	0x0101


	//----- nvinfo : EIATTR_VRC_CTA_INIT_COUNT
	.align		4
        /*0054*/ 	.byte	0x02, 0x4a
	.zero		1
	.zero		1


	//----- nvinfo : EIATTR_EXIT_INSTR_OFFSETS
	.align		4
        /*0058*/ 	.byte	0x04, 0x1c
        /*005a*/ 	.short	(.L_155 - .L_154)


	//   ....[0]....
.L_154:
        /*005c*/ 	.word	0x00000080


	//   ....[1]....
        /*0060*/ 	.word	0x000002b0


	//----- nvinfo : EIATTR_CBANK_PARAM_SIZE
	.align		4
.L_155:
        /*0064*/ 	.byte	0x03, 0x19
        /*0066*/ 	.short	0x0018


	//----- nvinfo : EIATTR_PARAM_CBANK
	.align		4
        /*0068*/ 	.byte	0x04, 0x0a
        /*006a*/ 	.short	(.L_157 - .L_156)
	.align		4
.L_156:
        /*006c*/ 	.word	index@(.nv.constant0._Z25bias_add_relu_fp16_kernelP6__halfS0_ii)
        /*0070*/ 	.short	0x0380
        /*0072*/ 	.short	0x0018


	//----- nvinfo : EIATTR_SW_WAR
	.align		4
.L_157:
        /*0074*/ 	.byte	0x04, 0x36
        /*0076*/ 	.short	(.L_159 - .L_158)
.L_158:
        /*0078*/ 	.word	0x00000008
.L_159:


//--------------------- .nv.callgraph             --------------------------
	.section	.nv.callgraph,"",@"SHT_CUDA_CALLGRAPH"
	.align	4
	.sectionentsize	8
	.align		4
        /*0000*/ 	.word	0x00000000
	.align		4
        /*0004*/ 	.word	0xffffffff
	.align		4
        /*0008*/ 	.word	0x00000000
	.align		4
        /*000c*/ 	.word	0xfffffffe
	.align		4
        /*0010*/ 	.word	0x00000000
	.align		4
        /*0014*/ 	.word	0xfffffffd
	.align		4
        /*0018*/ 	.word	0x00000000
	.align		4
        /*001c*/ 	.word	0xfffffffc


//--------------------- .text._Z22sgd_update_fp16_kernelP6__halfS0_fi --------------------------
	.section	.text._Z22sgd_update_fp16_kernelP6__halfS0_fi,"ax",@progbits
	.align	128
        .global         _Z22sgd_update_fp16_kernelP6__halfS0_fi
        .type           _Z22sgd_update_fp16_kernelP6__halfS0_fi,@function
        .size           _Z22sgd_update_fp16_kernelP6__halfS0_fi,(.L_x_42 - _Z22sgd_update_fp16_kernelP6__halfS0_fi)
        .other          _Z22sgd_update_fp16_kernelP6__halfS0_fi,@"STO_CUDA_ENTRY STV_DEFAULT"
_Z22sgd_update_fp16_kernelP6__halfS0_fi:
.text._Z22sgd_update_fp16_kernelP6__halfS0_fi:
[----:B------:R-:W-:Y:S01]  /*0000*/  LDC R1, c[0x0][0x37c] ;  /* 0x0000df00ff017b82 */ /* 0x000fe20000000800 */
[----:B------:R-:W0:Y:S07]  /*0010*/  S2R R0, SR_TID.X ;  /* 0x0000000000007919 */ /* 0x000e2e0000002100 */
[----:B------:R-:W0:Y:S01]  /*0020*/  S2UR UR4, SR_CTAID.X ;  /* 0x00000000000479c3 */ /* 0x000e220000002500 */
[----:B------:R-:W1:Y:S07]  /*0030*/  LDCU UR5, c[0x0][0x394] ;  /* 0x00007280ff0577ac */ /* 0x000e6e0008000800 */
[----:B------:R-:W0:Y:S02]  /*0040*/  LDC R7, c[0x0][0x360] ;  /* 0x0000d800ff077b82 */ /* 0x000e240000000800 */
[----:B0-----:R-:W-:-:S05]  /*0050*/  IMAD R7, R7, UR4, R0 ;  /* 0x0000000407077c24 */ /* 0x001fca000f8e0200 */
[----:B-1----:R-:W-:-:S13]  /*0060*/  ISETP.GE.AND P0, PT, R7, UR5, PT ;  /* 0x0000000507007c0c */ /* 0x002fda000bf06270 */
[----:B------:R-:W-:Y:S05]  /*0070*/  @P0 EXIT ;  /* 0x000000000000094d */ /* 0x000fea0003800000 */
[----:B------:R-:W0:Y:S01]  /*0080*/  LDC.64 R2, c[0x0][0x388] ;  /* 0x0000e200ff027b82 */ /* 0x000e220000000a00 */
[----:B------:R-:W1:Y:S01]  /*0090*/  LDCU.64 UR4, c[0x0][0x358] ;  /* 0x00006b00ff0477ac */ /* 0x000e620008000a00 */
[----:B------:R-:W2:Y:S06]  /*00a0*/  LDCU UR6, c[0x0][0x390] ;  /* 0x00007200ff0677ac */ /* 0x000eac0008000800 */
[----:B------:R-:W3:Y:S01]  /*00b0*/  LDC.64 R4, c[0x0][0x380] ;  /* 0x0000e000ff047b82 */ /* 0x000ee20000000a00 */
[----:B0-----:R-:W-:-:S06]  /*00c0*/  IMAD.WIDE R2, R7, 0x2, R2 ;  /* 0x0000000207027825 */ /* 0x001fcc00078e0202 */
[----:B-1----:R-:W4:Y:S01]  /*00d0*/  LDG.E.U16 R2, desc[UR4][R2.64] ;  /* 0x0000000402027981 */ /* 0x002f22000c1e1500 */
[----:B---3--:R-:W-:-:S05]  /*00e0*/  IMAD.WIDE R4, R7, 0x2, R4 ;  /* 0x0000000207047825 */ /* 0x008fca00078e0204 */
[----:B------:R-:W3:Y:S01]  /*00f0*/  LDG.E.U16 R7, desc[UR4][R4.64] ;  /* 0x0000000404077981 */ /* 0x000ee2000c1e1500 */
[----:B----4-:R-:W-:-:S05]  /*0100*/  HADD2.F32 R0, -RZ, R2.H0_H0 ;  /* 0x20000002ff007230 */ /* 0x010fca0000004100 */
[----:B--2---:R-:W-:-:S05]  /*0110*/  FMUL R0, R0, -UR6 ;  /* 0x8000000600007c20 */ /* 0x004fca0008400000 */
[----:B------:R-:W-:-:S05]  /*0120*/  F2FP.F16.F32.PACK_AB R0, RZ, R0 ;  /* 0x00000000ff00723e */ /* 0x000fca00000000ff */
[----:B---3--:R-:W-:-:S05]  /*0130*/  HADD2 R0, R7.H0_H0, R0.H0_H0 ;  /* 0x2000000007007230 */ /* 0x008fca0000000800 */
[----:B------:R-:W-:Y:S01]  /*0140*/  STG.E.U16 desc[UR4][R4.64], R0 ;  /* 0x0000000004007986 */ /* 0x000fe2000c101504 */
[----:B------:R-:W-:Y:S05]  /*0150*/  EXIT ;  /* 0x000000000000794d */ /* 0x000fea0003800000 */
.L_x_0:
[----:B------:R-:W-:-:S00]  /*0160*/  BRA `(.L_x_0) ;  /* 0xfffffffc00fc7947 */ /* 0x000fc0000383ffff */
[----:B------:R-:W-:-:S00]  /*0170*/  NOP ;  /* 0x0000000000007918 */ /* 0x000fc00000000000 */
        /* <DEDUP_REMOVED lines=8> */
.L_x_42:


//--------------------- .text._Z42softmax_cross_entropy_backward_fp16_kernelP6__halfPiS0_Pfii --------------------------
	.section	.text._Z42softmax_cross_entropy_backward_fp16_kernelP6__halfPiS0_Pfii,"ax",@progbits
	.align	128
        .global         _Z42softmax_cross_entropy_backward_fp16_kernelP6__halfPiS0_Pfii
        .type           _Z42softmax_cross_entropy_backward_fp16_kernelP6__halfPiS0_Pfii,@function
        .size           _Z42softmax_cross_entropy_backward_fp16_kernelP6__halfPiS0_Pfii,(.L_x_41 - _Z42softmax_cross_entropy_backward_fp16_kernelP6__halfPiS0_Pfii)
        .other          _Z42softmax_cross_entropy_backward_fp16_kernelP6__halfPiS0_Pfii,@"STO_CUDA_ENTRY STV_DEFAULT"
_Z42softmax_cross_entropy_backward_fp16_kernelP6__halfPiS0_Pfii:
.text._Z42softmax_cross_entropy_backward_fp16_kernelP6__halfPiS0_Pfii:
[----:B------:R-:W-:Y:S01]  /*0000*/  LDC R1, c[0x0][0x37c] ;  /* 0x0000df00ff017b82 */ /* 0x000fe20000000800 */
[----:B------:R-:W0:Y:S01]  /*0010*/  S2R R2, SR_CTAID.X ;  /* 0x0000000000027919 */ /* 0x000e220000002500 */
[----:B------:R-:W0:Y:S02]  /*0020*/  LDCU UR4, c[0x0][0x3a0] ;  /* 0x00007400ff0477ac */ /* 0x000e240008000800 */
[----:B0-----:R-:W-:-:S13]  /*0030*/  ISETP.GE.AND P0, PT, R2, UR4, PT ;  /* 0x0000000402007c0c */ /* 0x001fda000bf06270 */
[----:B------:R-:W-:Y:S05]  /*0040*/  @P0 EXIT ;  /* 0x000000000000094d */ /* 0x000fea0003800000 */
[----:B------:R-:W0:Y:S01]  /*0050*/  S2R R21, SR_TID.X ;  /* 0x0000000000157919 */ /* 0x000e220000002100 */
[----:B------:R-:W0:Y:S01]  /*0060*/  LDCU UR14, c[0x0][0x3a4] ;  /* 0x00007480ff0e77ac */ /* 0x000e220008000800 */
[----:B------:R-:W1:Y:S01]  /*0070*/  LDCU.64 UR8, c[0x0][0x358] ;  /* 0x00006b00ff0877ac */ /* 0x000e620008000a00 */
[----:B0-----:R-:W-:-:S13]  /*0080*/  ISETP.GE.AND P0, PT, R21, UR14, PT ;  /* 0x0000000e15007c0c */ /* 0x001fda000bf06270 */
[----:B------:R-:W0:Y:S01]  /*0090*/  @!P0 LDC.64 R4, c[0x0][0x380] ;  /* 0x0000e000ff048b82 */ /* 0x000e220000000a00 */
[----:B------:R-:W-:-:S04]  /*00a0*/  @!P0 IMAD R3, R2, UR14, R21 ;  /* 0x0000000e02038c24 */ /* 0x000fc8000f8e0215 */
[----:B0-----:R-:W-:-:S06]  /*00b0*/  @!P0 IMAD.WIDE.U32 R4, R3, 0x2, R4 ;  /* 0x0000000203048825 */ /* 0x001fcc00078e0004 */
[----:B-1----:R-:W2:Y:S01]  /*00c0*/  @!P0 LDG.E.U16 R4, desc[UR8][R4.64] ;  /* 0x0000000804048981 */ /* 0x002ea2000c1e1500 */
[----:B------:R-:W0:Y:S01]  /*00d0*/  S2UR UR13, SR_CgaCtaId ;  /* 0x00000000000d79c3 */ /* 0x000e220000008800 */
[----:B------:R-:W-:Y:S01]  /*00e0*/  UMOV UR10, 0x400 ;  /* 0x00000400000a7882 */ /* 0x000fe20000000000 */
[----:B------:R-:W-:Y:S01]  /*00f0*/  BSSY.RECONVERGENT B0, `(.L_x_1) ;  /* 0x0000097000007945 */ /* 0x000fe20003800200 */
[----:B------:R-:W-:-:S04]  /*0100*/  UIADD3 UR4, UPT, UPT, UR10, 0x10, URZ ;  /* 0x000000100a047890 */ /* 0x000fc8000fffe0ff */
[----:B0-----:R-:W-:-:S06]  /*0110*/  ULEA UR5, UR13, UR4, 0x18 ;  /* 0x000000040d057291 */ /* 0x001fcc000f8ec0ff */
[----:B------:R-:W-:Y:S01]  /*0120*/  LEA R0, R21, UR5, 0x2 ;  /* 0x0000000515007c11 */ /* 0x000fe2000f8e10ff */
[----:B--2---:R-:W-:-:S05]  /*0130*/  @!P0 HADD2.F32 R3, -RZ, R4.H0_H0 ;  /* 0x20000004ff038230 */ /* 0x004fca0000004100 */
[----:B------:R0:W-:Y:S01]  /*0140*/  @!P0 STS [R0], R3 ;  /* 0x0000000300008388 */ /* 0x0001e20000000800 */
[----:B------:R-:W-:Y:S01]  /*0150*/  BAR.SYNC.DEFER_BLOCKING 0x0 ;  /* 0x0000000000007b1d */ /* 0x000fe20000010000 */
[----:B------:R-:W-:-:S13]  /*0160*/  ISETP.NE.AND P0, PT, R21, RZ, PT ;  /* 0x000000ff1500720c */ /* 0x000fda0003f05270 */
[----:B0-----:R-:W-:Y:S05]  /*0170*/  @P0 BRA `(.L_x_2) ;  /* 0x0000000800380947 */ /* 0x001fea0003800000 */
[----:B------:R-:W-:Y:S02]  /*0180*/  ULEA UR4, UR13, UR10, 0x18 ;  /* 0x0000000a0d047291 */ /* 0x000fe4000f8ec0ff */
[----:B------:R-:W-:-:S07]  /*0190*/  UISETP.GE.AND UP0, UPT, UR14, 0x2, UPT ;  /* 0x000000020e00788c */ /* 0x000fce000bf06270 */
[----:B------:R-:W0:Y:S04]  /*01a0*/  LDS R3, [UR4+0x10] ;  /* 0x00001004ff037984 */ /* 0x000e280008000800 */
[----:B0-----:R0:W-:Y:S01]  /*01b0*/  STS [UR4], R3 ;  /* 0x00000003ff007988 */ /* 0x0011e20008000804 */
[----:B------:R-:W-:Y:S05]  /*01c0*/  BRA.U !UP0, `(.L_x_2) ;  /* 0x0000000908247547 */ /* 0x000fea000b800000 */
[----:B------:R-:W-:Y:S02]  /*01d0*/  UIADD3 UR4, UPT, UPT, UR14, -0x2, URZ ;  /* 0xfffffffe0e047890 */ /* 0x000fe4000fffe0ff */
[----:B------:R-:W-:Y:S02]  /*01e0*/  UIADD3 UR6, UPT, UPT, UR14, -0x1, URZ ;  /* 0xffffffff0e067890 */ /* 0x000fe4000fffe0ff */
[----:B------:R-:W-:Y:S02]  /*01f0*/  UISETP.GE.U32.AND UP0, UPT, UR4, 0x7, UPT ;  /* 0x000000070400788c */ /* 0x000fe4000bf06070 */
[----:B------:R-:W-:Y:S01]  /*0200*/  ULOP3.LUT UR11, UR6, 0x7, URZ, 0xc0, !UPT ;  /* 0x00000007060b7892 */ /* 0x000fe2000f8ec0ff */
[----:B------:R-:W-:-:S06]  /*0210*/  UMOV UR4, 0x1 ;  /* 0x0000000100047882 */ /* 0x000fcc0000000000 */
[----:B------:R-:W-:Y:S05]  /*0220*/  BRA.U !UP0, `(.L_x_3) ;  /* 0x0000000508087547 */ /* 0x000fea000b800000 */
[----:B------:R-:W-:Y:S02]  /*0230*/  ULOP3.LUT UR4, UR6, 0xfffffff8, URZ, 0xc0, !UPT ;  /* 0xfffffff806047892 */ /* 0x000fe4000f8ec0ff */
[----:B------:R-:W-:Y:S02]  /*0240*/  UIADD3 UR12, UPT, UPT, UR5, 0x10, URZ ;  /* 0x00000010050c7890 */ /* 0x000fe4000fffe0ff */
[----:B------:R-:W-:-:S03]  /*0250*/  UIADD3 UR7, UPT, UPT, -UR4, URZ, URZ ;  /* 0x000000ff04077290 */ /* 0x000fc6000fffe1ff */
[----:B------:R-:W-:-:S09]  /*0260*/  UMOV UR4, URZ ;  /* 0x000000ff00047c82 */ /* 0x000fd20008000000 */
.L_x_4:
[----:B-1----:R-:W1:Y:S01]  /*0270*/  LDS R4, [UR12+-0xc] ;  /* 0xfffff40cff047984 */ /* 0x002e620008000800 */
[----:B------:R-:W-:Y:S02]  /*0280*/  UIADD3 UR7, UPT, UPT, UR7, 0x8, URZ ;  /* 0x0000000807077890 */ /* 0x000fe4000fffe0ff */
[----:B------:R-:W-:Y:S02]  /*0290*/  UIADD3 UR4, UPT, UPT, UR4, 0x8, URZ ;  /* 0x0000000804047890 */ /* 0x000fe4000fffe0ff */
[----:B------:R-:W-:Y:S01]  /*02a0*/  UISETP.NE.AND UP0, UPT, UR7, URZ, UPT ;  /* 0x000000ff0700728c */ /* 0x000fe2000bf05270 */
[----:B-1----:R-:W-:-:S13]  /*02b0*/  FSETP.GT.AND P0, PT, R4, R3, PT ;  /* 0x000000030400720b */ /* 0x002fda0003f04000 */
[----:B------:R-:W1:Y:S01]  /*02c0*/  @P0 S2R R6, SR_CgaCtaId ;  /* 0x0000000000060919 */ /* 0x000e620000008800 */
[----:B------:R-:W-:Y:S01]  /*02d0*/  @P0 MOV R5, 0x400 ;  /* 0x0000040000050802 */ /* 0x000fe20000000f00 */
[----:B0-----:R-:W-:-:S03]  /*02e0*/  @P0 IMAD.MOV.U32 R3, RZ, RZ, R4 ;  /* 0x000000ffff030224 */ /* 0x001fc600078e0004 */
[----:B-1----:R-:W-:-:S05]  /*02f0*/  @P0 LEA R5, R6, R5, 0x18 ;  /* 0x0000000506050211 */ /* 0x002fca00078ec0ff */
[----:B------:R-:W-:Y:S04]  /*0300*/  @P0 STS [R5], R4 ;  /* 0x0000000405000388 */ /* 0x000fe80000000800 */
[----:B------:R-:W0:Y:S02]  /*0310*/  LDS R6, [UR12+-0x8] ;  /* 0xfffff80cff067984 */ /* 0x000e240008000800 */
[----:B0-----:R-:W-:-:S13]  /*0320*/  FSETP.GT.AND P0, PT, R6, R3, PT ;  /* 0x000000030600720b */ /* 0x001fda0003f04000 */
[----:B------:R-:W0:Y:S01]  /*0330*/  @P0 S2R R8, SR_CgaCtaId ;  /* 0x0000000000080919 */ /* 0x000e220000008800 */
[----:B------:R-:W-:Y:S01]  /*0340*/  @P0 MOV R7, 0x400 ;  /* 0x0000040000070802 */ /* 0x000fe20000000f00 */
[----:B------:R-:W-:-:S03]  /*0350*/  @P0 IMAD.MOV.U32 R3, RZ, RZ, R6 ;  /* 0x000000ffff030224 */ /* 0x000fc600078e0006 */
[----:B0-----:R-:W-:-:S05]  /*0360*/  @P0 LEA R7, R8, R7, 0x18 ;  /* 0x0000000708070211 */ /* 0x001fca00078ec0ff */
        /* <DEDUP_REMOVED lines=8> */
[----:B------:R-:W0:Y:S02]  /*03f0*/  LDS R4, [UR12] ;  /* 0x0000000cff047984 */ /* 0x000e240008000800 */
[----:B0-----:R-:W-:-:S13]  /*0400*/  FSETP.GT.AND P0, PT, R4, R3, PT ;  /* 0x000000030400720b */ /* 0x001fda0003f04000 */
[----:B------:R-:W0:Y:S01]  /*0410*/  @P0 S2R R7, SR_CgaCtaId ;  /* 0x0000000000070919 */ /* 0x000e220000008800 */
[----:B------:R-:W-:Y:S01]  /*0420*/  @P0 MOV R6, 0x400 ;  /* 0x0000040000060802 */ /* 0x000fe20000000f00 */
[----:B------:R-:W-:-:S03]  /*0430*/  @P0 IMAD.MOV.U32 R3, RZ, RZ, R4 ;  /* 0x000000ffff030224 */ /* 0x000fc600078e0004 */
[----:B0-----:R-:W-:-:S05]  /*0440*/  @P0 LEA R7, R7, R6, 0x18 ;  /* 0x0000000607070211 */ /* 0x001fca00078ec0ff */
[----:B------:R-:W-:Y:S04]  /*0450*/  @P0 STS [R7], R4 ;  /* 0x0000000407000388 */ /* 0x000fe80000000800 */
[----:B------:R-:W0:Y:S02]  /*0460*/  LDS R6, [UR12+0x4] ;  /* 0x0000040cff067984 */ /* 0x000e240008000800 */
[----:B0-----:R-:W-:-:S13]  /*0470*/  FSETP.GT.AND P0, PT, R6, R3, PT ;  /* 0x000000030600720b */ /* 0x001fda0003f04000 */
[----:B------:R-:W0:Y:S01]  /*0480*/  @P0 S2R R8, SR_CgaCtaId ;  /* 0x0000000000080919 */ /* 0x000e220000008800 */
[----:B------:R-:W-:Y:S02]  /*0490*/  @P0 MOV R5, 0x400 ;  /* 0x0000040000050802 */ /* 0x000fe40000000f00 */
[----:B------:R-:W-:Y:S02]  /*04a0*/  @P0 MOV R3, R6 ;  /* 0x0000000600030202 */ /* 0x000fe40000000f00 */
[----:B0-----:R-:W-:-:S05]  /*04b0*/  @P0 LEA R5, R8, R5, 0x18 ;  /* 0x0000000508050211 */ /* 0x001fca00078ec0ff */
[----:B------:R-:W-:Y:S04]  /*04c0*/  @P0 STS [R5], R6 ;  /* 0x0000000605000388 */ /* 0x000fe80000000800 */
[----:B------:R-:W0:Y:S02]  /*04d0*/  LDS R8, [UR12+0x8] ;  /* 0x0000080cff087984 */ /* 0x000e240008000800 */
        /* <DEDUP_REMOVED lines=13> */
[----:B------:R-:W0:Y:S01]  /*05b0*/  LDS R6, [UR12+0x10] ;  /* 0x0000100cff067984 */ /* 0x000e220008000800 */
[----:B------:R-:W-:Y:S01]  /*05c0*/  UIADD3 UR12, UPT, UPT, UR12, 0x20, URZ ;  /* 0x000000200c0c7890 */ /* 0x000fe2000fffe0ff */
[----:B0-----:R-:W-:-:S13]  /*05d0*/  FSETP.GT.AND P0, PT, R6, R3, PT ;  /* 0x000000030600720b */ /* 0x001fda0003f04000 */
[----:B------:R-:W0:Y:S01]  /*05e0*/  @P0 S2R R8, SR_CgaCtaId ;  /* 0x0000000000080919 */ /* 0x000e220000008800 */
[----:B------:R-:W-:Y:S01]  /*05f0*/  @P0 MOV R7, 0x400 ;  /* 0x0000040000070802 */ /* 0x000fe20000000f00 */
[----:B------:R-:W-:-:S03]  /*0600*/  @P0 IMAD.MOV.U32 R3, RZ, RZ, R6 ;  /* 0x000000ffff030224 */ /* 0x000fc600078e0006 */
[----:B0-----:R-:W-:-:S05]  /*0610*/  @P0 LEA R7, R8, R7, 0x18 ;  /* 0x0000000708070211 */ /* 0x001fca00078ec0ff */
[----:B------:R1:W-:Y:S01]  /*0620*/  @P0 STS [R7], R6 ;  /* 0x0000000607000388 */ /* 0x0003e20000000800 */
[----:B------:R-:W-:Y:S05]  /*0630*/  BRA.U UP0, `(.L_x_4) ;  /* 0xfffffffd000c7547 */ /* 0x000fea000b83ffff */
[----:B------:R-:W-:-:S12]  /*0640*/  UIADD3 UR4, UPT, UPT, UR4, 0x1, URZ ;  /* 0x0000000104047890 */ /* 0x000fd8000fffe0ff */
.L_x_3:
[----:B------:R-:W-:-:S09]  /*0650*/  UISETP.NE.AND UP0, UPT, UR11, URZ, UPT ;  /* 0x000000ff0b00728c */ /* 0x000fd2000bf05270 */
[----:B------:R-:W-:Y:S05]  /*0660*/  BRA.U !UP0, `(.L_x_2) ;  /* 0x0000000108fc7547 */ /* 0x000fea000b800000 */
[----:B------:R-:W-:Y:S02]  /*0670*/  UISETP.GE.U32.AND UP0, UPT, UR11, 0x4, UPT ;  /* 0x000000040b00788c */ /* 0x000fe4000bf06070 */
[----:B------:R-:W-:-:S04]  /*0680*/  ULOP3.LUT UR7, UR6, 0x3, URZ, 0xc0, !UPT ;  /* 0x0000000306077892 */ /* 0x000fc8000f8ec0ff */
[----:B------:R-:W-:-:S03]  /*0690*/  UISETP.NE.AND UP1, UPT, UR7, URZ, UPT ;  /* 0x000000ff0700728c */ /* 0x000fc6000bf25270 */
[----:B------:R-:W-:Y:S08]  /*06a0*/  BRA.U !UP0, `(.L_x_5) ;  /* 0x0000000108787547 */ /* 0x000ff0000b800000 */
[----:B------:R-:W-:Y:S02]  /*06b0*/  ULEA UR11, UR4, UR5, 0x2 ;  /* 0x00000005040b7291 */ /* 0x000fe4000f8e10ff */
[----:B------:R-:W-:-:S07]  /*06c0*/  UIADD3 UR4, UPT, UPT, UR4, 0x4, URZ ;  /* 0x0000000404047890 */ /* 0x000fce000fffe0ff */
[----:B------:R-:W2:Y:S02]  /*06d0*/  LDS R4, [UR11] ;  /* 0x0000000bff047984 */ /* 0x000ea40008000800 */
[----:B--2---:R-:W-:-:S13]  /*06e0*/  FSETP.GT.AND P0, PT, R4, R3, PT ;  /* 0x000000030400720b */ /* 0x004fda0003f04000 */
[----:B-1----:R-:W1:Y:S01]  /*06f0*/  @P0 S2R R6, SR_CgaCtaId ;  /* 0x0000000000060919 */ /* 0x002e620000008800 */
[----:B------:R-:W-:Y:S01]  /*0700*/  @P0 MOV R5, 0x400 ;  /* 0x0000040000050802 */ /* 0x000fe20000000f00 */
[----:B0-----:R-:W-:-:S03]  /*0710*/  @P0 IMAD.MOV.U32 R3, RZ, RZ, R4 ;  /* 0x000000ffff030224 */ /* 0x001fc600078e0004 */
[----:B-1----:R-:W-:-:S05]  /*0720*/  @P0 LEA R5, R6, R5, 0x18 ;  /* 0x0000000506050211 */ /* 0x002fca00078ec0ff */
        /* <DEDUP_REMOVED lines=21> */
[----:B------:R2:W-:Y:S02]  /*0880*/  @P0 STS [R7], R4 ;  /* 0x0000000407000388 */ /* 0x0005e40000000800 */
.L_x_5:
[----:B------:R-:W-:Y:S05]  /*0890*/  BRA.U !UP1, `(.L_x_2) ;  /* 0x0000000109707547 */ /* 0x000fea000b800000 */
[----:B------:R-:W-:Y:S02]  /*08a0*/  UISETP.NE.AND UP0, UPT, UR7, 0x1, UPT ;  /* 0x000000010700788c */ /* 0x000fe4000bf05270 */
[----:B------:R-:W-:-:S04]  /*08b0*/  ULOP3.LUT UR6, UR6, 0x1, URZ, 0xc0, !UPT ;  /* 0x0000000106067892 */ /* 0x000fc8000f8ec0ff */
[----:B------:R-:W-:-:S03]  /*08c0*/  UISETP.NE.U32.AND UP1, UPT, UR6, 0x1, UPT ;  /* 0x000000010600788c */ /* 0x000fc6000bf25070 */
[----:B------:R-:W-:Y:S08]  /*08d0*/  BRA.U !UP0, `(.L_x_6) ;  /* 0x0000000108407547 */ /* 0x000ff0000b800000 */
[----:B------:R-:W-:Y:S02]  /*08e0*/  ULEA UR6, UR4, UR5, 0x2 ;  /* 0x0000000504067291 */ /* 0x000fe4000f8e10ff */
[----:B------:R-:W-:-:S07]  /*08f0*/  UIADD3 UR4, UPT, UPT, UR4, 0x2, URZ ;  /* 0x0000000204047890 */ /* 0x000fce000fffe0ff */
[----:B--2---:R-:W2:Y:S02]  /*0900*/  LDS R4, [UR6] ;  /* 0x00000006ff047984 */ /* 0x004ea40008000800 */
        /* <DEDUP_REMOVED lines=13> */
.L_x_6:
[----:B------:R-:W-:Y:S05]  /*09e0*/  BRA.U UP1, `(.L_x_2) ;  /* 0x00000001011c7547 */ /* 0x000fea000b800000 */
[----:B------:R-:W-:-:S09]  /*09f0*/  ULEA UR4, UR4, UR5, 0x2 ;  /* 0x0000000504047291 */ /* 0x000fd2000f8e10ff */
[----:B--2---:R-:W2:Y:S02]  /*0a00*/  LDS R4, [UR4] ;  /* 0x00000004ff047984 */ /* 0x004ea40008000800 */
[----:B--2---:R-:W-:-:S13]  /*0a10*/  FSETP.GT.AND P0, PT, R4, R3, PT ;  /* 0x000000030400720b */ /* 0x004fda0003f04000 */
[----:B-1-3--:R-:W1:Y:S01]  /*0a20*/  @P0 S2R R6, SR_CgaCtaId ;  /* 0x0000000000060919 */ /* 0x00ae620000008800 */
[----:B0-----:R-:W-:-:S04]  /*0a30*/  @P0 MOV R3, 0x400 ;  /* 0x0000040000030802 */ /* 0x001fc80000000f00 */
[----:B-1----:R-:W-:-:S05]  /*0a40*/  @P0 LEA R3, R6, R3, 0x18 ;  /* 0x0000000306030211 */ /* 0x002fca00078ec0ff */
[----:B------:R4:W-:Y:S02]  /*0a50*/  @P0 STS [R3], R4 ;  /* 0x0000000403000388 */ /* 0x0009e40000000800 */
.L_x_2:
[----:B------:R-:W-:Y:S05]  /*0a60*/  BSYNC.RECONVERGENT B0 ;  /* 0x0000000000007941 */ /* 0x000fea0003800200 */
.L_x_1:
[----:B------:R-:W5:Y:S01]  /*0a70*/  LDCU UR12, c[0x0][0x3a4] ;  /* 0x00007480ff0c77ac */ /* 0x000f620008000800 */
[----:B------:R-:W-:Y:S01]  /*0a80*/  BSSY.RECONVERGENT B0, `(.L_x_7) ;  /* 0x0000015000007945 */ /* 0x000fe20003800200 */
[----:B------:R-:W-:Y:S01]  /*0a90*/  BAR.SYNC.DEFER_BLOCKING 0x0 ;  /* 0x0000000000007b1d */ /* 0x000fe20000010000 */
[----:B-----5:R-:W-:-:S13]  /*0aa0*/  ISETP.GE.AND P0, PT, R21, UR12, PT ;  /* 0x0000000c15007c0c */ /* 0x020fda000bf06270 */
[----:B------:R-:W-:Y:S05]  /*0ab0*/  @P0 BRA `(.L_x_8) ;  /* 0x0000000000440947 */ /* 0x000fea0003800000 */
[----:B------:R-:W5:Y:S01]  /*0ac0*/  S2UR UR6, SR_CgaCtaId ;  /* 0x00000000000679c3 */ /* 0x000f620000008800 */
[----:B------:R-:W-:Y:S01]  /*0ad0*/  UMOV UR4, 0x400 ;  /* 0x0000040000047882 */ /* 0x000fe20000000000 */
[----:B0---4-:R-:W-:Y:S01]  /*0ae0*/  LDS R3, [R0] ;  /* 0x0000000000037984 */ /* 0x011fe20000000800 */
[----:B-1-3--:R-:W-:Y:S02]  /*0af0*/  HFMA2 R6, -RZ, RZ, 0.96630859375, -0.0022525787353515625 ;  /* 0x3bbb989dff067431 */ /* 0x00afe400000001ff */
[----:B------:R-:W-:Y:S01]  /*0b00*/  IMAD.MOV.U32 R5, RZ, RZ, 0x437c0000 ;  /* 0x437c0000ff057424 */ /* 0x000fe200078e00ff */
[----:B-----5:R-:W-:-:S09]  /*0b10*/  ULEA UR4, UR6, UR4, 0x18 ;  /* 0x0000000406047291 */ /* 0x020fd2000f8ec0ff */
[----:B--2---:R-:W0:Y:S02]  /*0b20*/  LDS R4, [UR4] ;  /* 0x00000004ff047984 */ /* 0x004e240008000800 */
[----:B0-----:R-:W-:-:S04]  /*0b30*/  FADD R3, R3, -R4 ;  /* 0x8000000403037221 */ /* 0x001fc80000000000 */
[----:B------:R-:W-:-:S04]  /*0b40*/  FFMA.SAT R4, R3, R6, 0.5 ;  /* 0x3f00000003047423 */ /* 0x000fc80000002006 */
[----:B------:R-:W-:-:S04]  /*0b50*/  FFMA.RM R4, R4, R5, 12582913 ;  /* 0x4b40000104047423 */ /* 0x000fc80000004005 */
[C---:B------:R-:W-:Y:S01]  /*0b60*/  FADD R6, R4.reuse, -12583039 ;  /* 0xcb40007f04067421 */ /* 0x040fe20000000000 */
[----:B------:R-:W-:-:S03]  /*0b70*/  IMAD.SHL.U32 R4, R4, 0x800000, RZ ;  /* 0x0080000004047824 */ /* 0x000fc600078e00ff */
[----:B------:R-:W-:-:S04]  /*0b80*/  FFMA R6, R3, 1.4426950216293334961, -R6 ;  /* 0x3fb8aa3b03067823 */ /* 0x000fc80000000806 */
[----:B------:R-:W-:-:S04]  /*0b90*/  FFMA R6, R3, 1.925963033500011079e-08, R6 ;  /* 0x32a5706003067823 */ /* 0x000fc80000000006 */
[----:B------:R-:W0:Y:S02]  /*0ba0*/  MUFU.EX2 R3, R6 ;  /* 0x0000000600037308 */ /* 0x000e240000000800 */
[----:B0-----:R-:W-:-:S05]  /*0bb0*/  FMUL R3, R4, R3 ;  /* 0x0000000304037220 */ /* 0x001fca0000400000 */
[----:B------:R0:W-:Y:S02]  /*0bc0*/  STS [R0], R3 ;  /* 0x0000000300007388 */ /* 0x0001e40000000800 */
.L_x_8:
[----:B------:R-:W-:Y:S05]  /*0bd0*/  BSYNC.RECONVERGENT B0 ;  /* 0x0000000000007941 */ /* 0x000fea0003800200 */
.L_x_7:
[----:B------:R-:W-:Y:S01]  /*0be0*/  BAR.SYNC.DEFER_BLOCKING 0x0 ;  /* 0x0000000000007b1d */ /* 0x000fe20000010000 */
[----:B------:R-:W-:-:S05]  /*0bf0*/  ISETP.NE.AND P1, PT, R21, RZ, PT ;  /* 0x000000ff1500720c */ /* 0x000fca0003f25270 */
[----:B------:R-:W-:Y:S08]  /*0c00*/  BSSY.RECONVERGENT B0, `(.L_x_9) ;  /* 0x0000051000007945 */ /* 0x000ff00003800200 */
[----:B------:R-:W-:Y:S05]  /*0c10*/  @P1 BRA `(.L_x_10) ;  /* 0x00000004003c1947 */ /* 0x000fea0003800000 */
[----:B------:R-:W5:Y:S01]  /*0c20*/  S2UR UR6, SR_CgaCtaId ;  /* 0x00000000000679c3 */ /* 0x000f620000008800 */
[----:B------:R-:W-:Y:S01]  /*0c30*/  UMOV UR4, 0x400 ;  /* 0x0000040000047882 */ /* 0x000fe20000000000 */
[----:B------:R-:W-:Y:S02]  /*0c40*/  UISETP.GE.AND UP0, UPT, UR12, 0x1, UPT ;  /* 0x000000010c00788c */ /* 0x000fe4000bf06270 */
[----:B-----5:R-:W-:-:S09]  /*0c50*/  ULEA UR7, UR6, UR4, 0x18 ;  /* 0x0000000406077291 */ /* 0x020fd2000f8ec0ff */
[----:B------:R-:W-:Y:S01]  /*0c60*/  STS [UR7+0x4], RZ ;  /* 0x000004ffff007988 */ /* 0x000fe20008000807 */
[----:B------:R-:W-:Y:S05]  /*0c70*/  BRA.U !UP0, `(.L_x_10) ;  /* 0x0000000508247547 */ /* 0x000fea000b800000 */
[----:B------:R-:W-:Y:S01]  /*0c80*/  UISETP.GE.U32.AND UP1, UPT, UR12, 0x10, UPT ;  /* 0x000000100c00788c */ /* 0x000fe2000bf26070 */
[----:B------:R-:W-:Y:S01]  /*0c90*/  IMAD.MOV.U32 R19, RZ, RZ, RZ ;  /* 0x000000ffff137224 */ /* 0x000fe200078e00ff */
[----:B------:R-:W-:Y:S01]  /*0ca0*/  ULOP3.LUT UR6, UR12, 0xf, URZ, 0xc0, !UPT ;  /* 0x0000000f0c067892 */ /* 0x000fe2000f8ec0ff */
[----:B------:R-:W-:-:S03]  /*0cb0*/  UMOV UR4, URZ ;  /* 0x000000ff00047c82 */ /* 0x000fc60008000000 */
[----:B------:R-:W-:-:S03]  /*0cc0*/  UISETP.NE.AND UP0, UPT, UR6, URZ, UPT ;  /* 0x000000ff0600728c */ /* 0x000fc6000bf05270 */
[----:B------:R-:W-:Y:S08]  /*0cd0*/  BRA.U !UP1, `(.L_x_11) ;  /* 0x0000000109707547 */ /* 0x000ff0000b800000 */
[----:B------:R-:W-:Y:S01]  /*0ce0*/  ULOP3.LUT UR4, UR12, 0x7ffffff0, URZ, 0xc0, !UPT ;  /* 0x7ffffff00c047892 */ /* 0x000fe2000f8ec0ff */
[----:B------:R-:W-:Y:S01]  /*0cf0*/  IMAD.MOV.U32 R19, RZ, RZ, RZ ;  /* 0x000000ffff137224 */ /* 0x000fe200078e00ff */
[----:B------:R-:W-:Y:S02]  /*0d00*/  UIADD3 UR10, UPT, UPT, UR5, 0x20, URZ ;  /* 0x00000020050a7890 */ /* 0x000fe4000fffe0ff */
[----:B------:R-:W-:-:S12]  /*0d10*/  UIADD3 UR11, UPT, UPT, -UR4, URZ, URZ ;  /* 0x000000ff040b7290 */ /* 0x000fd8000fffe1ff */
.L_x_12:
[----:B-1234-:R-:W1:Y:S01]  /*0d20*/  LDS.128 R4, [UR10+-0x20] ;  /* 0xffffe00aff047984 */ /* 0x01ee620008000c00 */
[----:B------:R-:W-:-:S03]  /*0d30*/  UIADD3 UR11, UPT, UPT, UR11, 0x10, URZ ;  /* 0x000000100b0b7890 */ /* 0x000fc6000fffe0ff */
[----:B------:R-:W2:Y:S01]  /*0d40*/  LDS.128 R8, [UR10+-0x10] ;  /* 0xfffff00aff087984 */ /* 0x000ea20008000c00 */
[----:B------:R-:W-:-:S03]  /*0d50*/  UISETP.NE.AND UP1, UPT, UR11, URZ, UPT ;  /* 0x000000ff0b00728c */ /* 0x000fc6000bf25270 */
[----:B------:R-:W3:Y:S01]  /*0d60*/  LDS.128 R12, [UR10] ;  /* 0x0000000aff0c7984 */ /* 0x000ee20008000c00 */
[----:B-1----:R-:W-:-:S03]  /*0d70*/  FADD R4, R4, R19 ;  /* 0x0000001304047221 */ /* 0x002fc60000000000 */
[----:B------:R-:W1:Y:S01]  /*0d80*/  LDS.128 R16, [UR10+0x10] ;  /* 0x0000100aff107984 */ /* 0x000e620008000c00 */
[----:B------:R-:W-:Y:S01]  /*0d90*/  UIADD3 UR10, UPT, UPT, UR10, 0x40, URZ ;  /* 0x000000400a0a7890 */ /* 0x000fe2000fffe0ff */
[----:B------:R-:W-:-:S04]  /*0da0*/  FADD R5, R5, R4 ;  /* 0x0000000405057221 */ /* 0x000fc80000000000 */
[----:B------:R-:W-:-:S04]  /*0db0*/  FADD R6, R6, R5 ;  /* 0x0000000506067221 */ /* 0x000fc80000000000 */
[----:B------:R-:W-:-:S04]  /*0dc0*/  FADD R7, R7, R6 ;  /* 0x0000000607077221 */ /* 0x000fc80000000000 */
[----:B--2---:R-:W-:-:S04]  /*0dd0*/  FADD R8, R7, R8 ;  /* 0x0000000807087221 */ /* 0x004fc80000000000 */
[----:B------:R-:W-:-:S04]  /*0de0*/  FADD R9, R9, R8 ;  /* 0x0000000809097221 */ /* 0x000fc80000000000 */
[----:B------:R-:W-:-:S04]  /*0df0*/  FADD R10, R10, R9 ;  /* 0x000000090a0a7221 */ /* 0x000fc80000000000 */
[----:B------:R-:W-:-:S04]  /*0e00*/  FADD R11, R11, R10 ;  /* 0x0000000a0b0b7221 */ /* 0x000fc80000000000 */
[----:B---3--:R-:W-:-:S04]  /*0e10*/  FADD R12, R11, R12 ;  /* 0x0000000c0b0c7221 */ /* 0x008fc80000000000 */
[----:B------:R-:W-:-:S04]  /*0e20*/  FADD R13, R13, R12 ;  /* 0x0000000c0d0d7221 */ /* 0x000fc80000000000 */
[----:B------:R-:W-:-:S04]  /*0e30*/  FADD R14, R14, R13 ;  /* 0x0000000d0e0e7221 */ /* 0x000fc80000000000 */
[----:B------:R-:W-:-:S04]  /*0e40*/  FADD R15, R15, R14 ;  /* 0x0000000e0f0f7221 */ /* 0x000fc80000000000 */
[----:B-1----:R-:W-:-:S04]  /*0e50*/  FADD R16, R15, R16 ;  /* 0x000000100f107221 */ /* 0x002fc80000000000 */
[----:B------:R-:W-:-:S04]  /*0e60*/  FADD R17, R17, R16 ;  /* 0x0000001011117221 */ /* 0x000fc80000000000 */
[----:B------:R-:W-:-:S04]  /*0e70*/  FADD R18, R18, R17 ;  /* 0x0000001112127221 */ /* 0x000fc80000000000 */
[----:B------:R-:W-:Y:S01]  /*0e80*/  FADD R19, R19, R18 ;  /* 0x0000001213137221 */ /* 0x000fe20000000000 */
[----:B------:R-:W-:Y:S06]  /*0e90*/  BRA.U UP1, `(.L_x_12) ;  /* 0xfffffffd01a07547 */ /* 0x000fec000b83ffff */
.L_x_11:
[----:B------:R-:W-:Y:S05]  /*0ea0*/  BRA.U !UP0, `(.L_x_13) ;  /* 0x0000000108947547 */ /* 0x000fea000b800000 */
[----:B------:R-:W-:Y:S02]  /*0eb0*/  UISETP.GE.U32.AND UP0, UPT, UR6, 0x8, UPT ;  /* 0x000000080600788c */ /* 0x000fe4000bf06070 */
[----:B------:R-:W-:-:S04]  /*0ec0*/  ULOP3.LUT UR10, UR12, 0x7, URZ, 0xc0, !UPT ;  /* 0x000000070c0a7892 */ /* 0x000fc8000f8ec0ff */
[----:B------:R-:W-:-:S03]  /*0ed0*/  UISETP.NE.AND UP1, UPT, UR10, URZ, UPT ;  /* 0x000000ff0a00728c */ /* 0x000fc6000bf25270 */
[----:B------:R-:W-:Y:S08]  /*0ee0*/  BRA.U !UP0, `(.L_x_14) ;  /* 0x0000000108307547 */ /* 0x000ff0000b800000 */
[----:B------:R-:W-:Y:S02]  /*0ef0*/  ULEA UR6, UR4, UR5, 0x2 ;  /* 0x0000000504067291 */ /* 0x000fe4000f8e10ff */
[----:B------:R-:W-:-:S07]  /*0f00*/  UIADD3 UR4, UPT, UPT, UR4, 0x8, URZ ;  /* 0x0000000804047890 */ /* 0x000fce000fffe0ff */
[----:B------:R-:W5:Y:S04]  /*0f10*/  LDS.128 R8, [UR6] ;  /* 0x00000006ff087984 */ /* 0x000f680008000c00 */
[----:B-1234-:R-:W1:Y:S01]  /*0f20*/  LDS.128 R4, [UR6+0x10] ;  /* 0x00001006ff047984 */ /* 0x01ee620008000c00 */
[----:B-----5:R-:W-:-:S04]  /*0f30*/  FADD R8, R19, R8 ;  /* 0x0000000813087221 */ /* 0x020fc80000000000 */
[----:B------:R-:W-:-:S04]  /*0f40*/  FADD R9, R8, R9 ;  /* 0x0000000908097221 */ /* 0x000fc80000000000 */
[----:B------:R-:W-:-:S04]  /*0f50*/  FADD R10, R9, R10 ;  /* 0x0000000a090a7221 */ /* 0x000fc80000000000 */
[----:B------:R-:W-:-:S04]  /*0f60*/  FADD R11, R10, R11 ;  /* 0x0000000b0a0b7221 */ /* 0x000fc80000000000 */
[----:B-1----:R-:W-:-:S04]  /*0f70*/  FADD R4, R11, R4 ;  /* 0x000000040b047221 */ /* 0x002fc80000000000 */
[----:B------:R-:W-:-:S04]  /*0f80*/  FADD R5, R4, R5 ;  /* 0x0000000504057221 */ /* 0x000fc80000000000 */
[----:B------:R-:W-:-:S04]  /*0f90*/  FADD R6, R5, R6 ;  /* 0x0000000605067221 */ /* 0x000fc80000000000 */
[----:B------:R-:W-:-:S07]  /*0fa0*/  FADD R19, R6, R7 ;  /* 0x0000000706137221 */ /* 0x000fce0000000000 */
.L_x_14:
[----:B------:R-:W-:Y:S05]  /*0fb0*/  BRA.U !UP1, `(.L_x_13) ;  /* 0x0000000109507547 */ /* 0x000fea000b800000 */
[----:B------:R-:W-:Y:S02]  /*0fc0*/  UISETP.GE.U32.AND UP0, UPT, UR10, 0x4, UPT ;  /* 0x000000040a00788c */ /* 0x000fe4000bf06070 */
[----:B------:R-:W-:-:S04]  /*0fd0*/  ULOP3.LUT UR6, UR12, 0x3, URZ, 0xc0, !UPT ;  /* 0x000000030c067892 */ /* 0x000fc8000f8ec0ff */
[----:B------:R-:W-:-:S03]  /*0fe0*/  UISETP.NE.AND UP1, UPT, UR6, URZ, UPT ;  /* 0x000000ff0600728c */ /* 0x000fc6000bf25270 */
[----:B------:R-:W-:Y:S08]  /*0ff0*/  BRA.U !UP0, `(.L_x_15) ;  /* 0x00000001081c7547 */ /* 0x000ff0000b800000 */
[----:B------:R-:W-:Y:S02]  /*1000*/  ULEA UR10, UR4, UR5, 0x2 ;  /* 0x00000005040a7291 */ /* 0x000fe4000f8e10ff */
[----:B------:R-:W-:-:S07]  /*1010*/  UIADD3 UR4, UPT, UPT, UR4, 0x4, URZ ;  /* 0x0000000404047890 */ /* 0x000fce000fffe0ff */
[----:B-1234-:R-:W1:Y:S02]  /*1020*/  LDS.128 R4, [UR10] ;  /* 0x0000000aff047984 */ /* 0x01ee640008000c00 */
[----:B-1----:R-:W-:-:S04]  /*1030*/  FADD R4, R19, R4 ;  /* 0x0000000413047221 */ /* 0x002fc80000000000 */
[----:B------:R-:W-:-:S04]  /*1040*/  FADD R5, R4, R5 ;  /* 0x0000000504057221 */ /* 0x000fc80000000000 */
[----:B------:R-:W-:-:S04]  /*1050*/  FADD R6, R5, R6 ;  /* 0x0000000605067221 */ /* 0x000fc80000000000 */
[----:B------:R-:W-:-:S07]  /*1060*/  FADD R19, R6, R7 ;  /* 0x0000000706137221 */ /* 0x000fce0000000000 */
.L_x_15:
[----:B------:R-:W-:Y:S05]  /*1070*/  BRA.U !UP1, `(.L_x_13) ;  /* 0x0000000109207547 */ /* 0x000fea000b800000 */
[----:B------:R-:W-:Y:S02]  /*1080*/  ULEA UR4, UR4, UR5, 0x2 ;  /* 0x0000000504047291 */ /* 0x000fe4000f8e10ff */
[----:B------:R-:W-:-:S12]  /*1090*/  UIADD3 UR6, UPT, UPT, -UR6, URZ, URZ ;  /* 0x000000ff06067290 */ /* 0x000fd8000fffe1ff */
.L_x_16:
[----:B--2-4-:R-:W2:Y:S01]  /*10a0*/  LDS R4, [UR4] ;  /* 0x00000004ff047984 */ /* 0x014ea20008000800 */
[----:B------:R-:W-:Y:S02]  /*10b0*/  UIADD3 UR6, UPT, UPT, UR6, 0x1, URZ ;  /* 0x0000000106067890 */ /* 0x000fe4000fffe0ff */
[----:B------:R-:W-:Y:S02]  /*10c0*/  UIADD3 UR4, UPT, UPT, UR4, 0x4, URZ ;  /* 0x0000000404047890 */ /* 0x000fe4000fffe0ff */
[----:B------:R-:W-:Y:S01]  /*10d0*/  UISETP.NE.AND UP0, UPT, UR6, URZ, UPT ;  /* 0x000000ff0600728c */ /* 0x000fe2000bf05270 */
[----:B--2---:R-:W-:-:S08]  /*10e0*/  FADD R19, R4, R19 ;  /* 0x0000001304137221 */ /* 0x004fd00000000000 */
[----:B------:R-:W-:Y:S05]  /*10f0*/  BRA.U UP0, `(.L_x_16) ;  /* 0xfffffffd00e87547 */ /* 0x000fea000b83ffff */
.L_x_13:
[----:B------:R0:W-:Y:S02]  /*1100*/  STS [UR7+0x4], R19 ;  /* 0x00000413ff007988 */ /* 0x0001e40008000807 */
.L_x_10:
[----:B------:R-:W-:Y:S05]  /*1110*/  BSYNC.RECONVERGENT B0 ;  /* 0x0000000000007941 */ /* 0x000fea0003800200 */
.L_x_9:
[----:B------:R-:W-:Y:S06]  /*1120*/  BAR.SYNC.DEFER_BLOCKING 0x0 ;  /* 0x0000000000007b1d */ /* 0x000fec0000010000 */
[----:B------:R-:W-:Y:S05]  /*1130*/  @P0 EXIT ;  /* 0x000000000000094d */ /* 0x000fea0003800000 */
[----:B------:R-:W5:Y:S01]  /*1140*/  S2UR UR5, SR_CgaCtaId ;  /* 0x00000000000579c3 */ /* 0x000f620000008800 */
[----:B------:R-:W-:Y:S01]  /*1150*/  UMOV UR4, 0x400 ;  /* 0x0000040000047882 */ /* 0x000fe20000000000 */
[----:B0-----:R-:W-:Y:S01]  /*1160*/  LDS R0, [R0] ;  /* 0x0000000000007984 */ /* 0x001fe20000000800 */
[----:B------:R-:W-:Y:S01]  /*1170*/  BSSY.RECONVERGENT B0, `(.L_x_17) ;  /* 0x000000e000007945 */ /* 0x000fe20003800200 */
[----:B-----5:R-:W-:-:S09]  /*1180*/  ULEA UR4, UR5, UR4, 0x18 ;  /* 0x0000000405047291 */ /* 0x020fd2000f8ec0ff */
[----:B----4-:R-:W2:Y:S02]  /*1190*/  LDS R3, [UR4+0x4] ;  /* 0x00000404ff037984 */ /* 0x010ea40008000800 */
[----:B--2---:R-:W0:Y:S08]  /*11a0*/  MUFU.RCP R4, R3 ;  /* 0x0000000300047308 */ /* 0x004e300000001000 */
[----:B------:R-:W2:Y:S01]  /*11b0*/  FCHK P0, R0, R3 ;  /* 0x0000000300007302 */ /* 0x000ea20000000000 */
[----:B0-----:R-:W-:-:S04]  /*11c0*/  FFMA R5, -R3, R4, 1 ;  /* 0x3f80000003057423 */ /* 0x001fc80000000104 */
[----:B------:R-:W-:-:S04]  /*11d0*/  FFMA R5, R4, R5, R4 ;  /* 0x0000000504057223 */ /* 0x000fc80000000004 */
[----:B------:R-:W-:-:S04]  /*11e0*/  FFMA R4, R0, R5, RZ ;  /* 0x0000000500047223 */ /* 0x000fc800000000ff */
[----:B-1-3--:R-:W-:-:S04]  /*11f0*/  FFMA R6, -R3, R4, R0 ;  /* 0x0000000403067223 */ /* 0x00afc80000000100 */
[----:B------:R-:W-:Y:S01]  /*1200*/  FFMA R4, R5, R6, R4 ;  /* 0x0000000605047223 */ /* 0x000fe20000000004 */
[----:B--2---:R-:W-:Y:S06]  /*1210*/  @!P0 BRA `(.L_x_18) ;  /* 0x00000000000c8947 */ /* 0x004fec0003800000 */
[----:B------:R-:W-:-:S07]  /*1220*/  MOV R6, 0x1240 ;  /* 0x0000124000067802 */ /* 0x000fce0000000f00 */
[----:B------:R-:W-:Y:S05]  /*1230*/  CALL.REL.NOINC `($__internal_0_$__cuda_sm3x_div_rn_noftz_f32_slowpath) ;  /* 0x0000000000ec7944 */ /* 0x000fea0003c00000 */
[----:B------:R-:W-:-:S07]  /*1240*/  MOV R4, R0 ;  /* 0x0000000000047202 */ /* 0x000fce0000000f00 */
.L_x_18:
[----:B------:R-:W-:Y:S05]  /*1250*/  BSYNC.RECONVERGENT B0 ;  /* 0x0000000000007941 */ /* 0x000fea0003800200 */
.L_x_17:
[----:B------:R-:W0:Y:S01]  /*1260*/  LDC.64 R6, c[0x0][0x388] ;  /* 0x0000e200ff067b82 */ /* 0x000e220000000a00 */
[----:B------:R-:W1:Y:S01]  /*1270*/  LDCU UR4, c[0x0][0x3a0] ;  /* 0x00007400ff0477ac */ /* 0x000e620008000800 */
[----:B0-----:R-:W-:-:S06]  /*1280*/  IMAD.WIDE.U32 R6, R2, 0x4, R6 ;  /* 0x0000000402067825 */ /* 0x001fcc00078e0006 */
[----:B------:R-:W2:Y:S01]  /*1290*/  LDG.E R6, desc[UR8][R6.64] ;  /* 0x0000000806067981 */ /* 0x000ea2000c1e1900 */
[----:B-1----:R-:W-:Y:S01]  /*12a0*/  I2FP.F32.U32 R5, UR4 ;  /* 0x0000000400057c45 */ /* 0x002fe20008201000 */
[----:B------:R-:W-:Y:S01]  /*12b0*/  FADD R3, R4, -1 ;  /* 0xbf80000004037421 */ /* 0x000fe20000000000 */
[----:B------:R-:W-:Y:S02]  /*12c0*/  BSSY.RECONVERGENT B0, `(.L_x_19) ;  /* 0x0000010000007945 */ /* 0x000fe40003800200 */
[----:B------:R-:W0:Y:S02]  /*12d0*/  MUFU.RCP R8, R5 ;  /* 0x0000000500087308 */ /* 0x000e240000001000 */
[----:B0-----:R-:W-:-:S04]  /*12e0*/  FFMA R9, -R5, R8, 1 ;  /* 0x3f80000005097423 */ /* 0x001fc80000000108 */
[----:B------:R-:W-:Y:S01]  /*12f0*/  FFMA R9, R8, R9, R8 ;  /* 0x0000000908097223 */ /* 0x000fe20000000008 */
[CC--:B--2---:R-:W-:Y:S02]  /*1300*/  ISETP.NE.AND P0, PT, R21.reuse, R6.reuse, PT ;  /* 0x000000061500720c */ /* 0x0c4fe40003f05270 */
[----:B------:R-:W-:Y:S02]  /*1310*/  ISETP.NE.AND P2, PT, R21, R6, PT ;  /* 0x000000061500720c */ /* 0x000fe40003f45270 */
[----:B------:R-:W-:-:S05]  /*1320*/  FSEL R0, R3, R4, !P0 ;  /* 0x0000000403007208 */ /* 0x000fca0004000000 */
[----:B------:R-:W-:-:S03]  /*1330*/  FFMA R8, R0, R9, RZ ;  /* 0x0000000900087223 */ /* 0x000fc600000000ff */
[----:B------:R-:W0:Y:S01]  /*1340*/  FCHK P0, R0, R5 ;  /* 0x0000000500007302 */ /* 0x000e220000000000 */
[----:B------:R-:W-:-:S04]  /*1350*/  FFMA R3, -R5, R8, R0 ;  /* 0x0000000805037223 */ /* 0x000fc80000000100 */
[----:B------:R-:W-:Y:S01]  /*1360*/  FFMA R3, R9, R3, R8 ;  /* 0x0000000309037223 */ /* 0x000fe20000000008 */
[----:B0-----:R-:W-:Y:S06]  /*1370*/  @!P0 BRA `(.L_x_20) ;  /* 0x0000000000108947 */ /* 0x001fec0003800000 */
[----:B------:R-:W-:Y:S01]  /*1380*/  IMAD.MOV.U32 R3, RZ, RZ, R5 ;  /* 0x000000ffff037224 */ /* 0x000fe200078e0005 */
[----:B------:R-:W-:-:S07]  /*1390*/  MOV R6, 0x13b0 ;  /* 0x000013b000067802 */ /* 0x000fce0000000f00 */
[----:B------:R-:W-:Y:S05]  /*13a0*/  CALL.REL.NOINC `($__internal_0_$__cuda_sm3x_div_rn_noftz_f32_slowpath) ;  /* 0x0000000000907944 */ /* 0x000fea0003c00000 */
[----:B------:R-:W-:-:S07]  /*13b0*/  IMAD.MOV.U32 R3, RZ, RZ, R0 ;  /* 0x000000ffff037224 */ /* 0x000fce00078e0000 */
.L_x_20:
[----:B------:R-:W-:Y:S05]  /*13c0*/  BSYNC.RECONVERGENT B0 ;  /* 0x0000000000007941 */ /* 0x000fea0003800200 */
.L_x_19:
[----:B------:R-:W0:Y:S01]  /*13d0*/  LDC.64 R6, c[0x0][0x390] ;  /* 0x0000e400ff067b82 */ /* 0x000e220000000a00 */
[----:B------:R-:W1:Y:S01]  /*13e0*/  LDCU UR4, c[0x0][0x3a4] ;  /* 0x00007480ff0477ac */ /* 0x000e620008000800 */
[----:B------:R-:W-:Y:S01]  /*13f0*/  F2FP.F16.F32.PACK_AB R3, RZ, R3 ;  /* 0x00000003ff03723e */ /* 0x000fe200000000ff */
[----:B-1----:R-:W-:-:S04]  /*1400*/  IMAD R21, R2, UR4, R21 ;  /* 0x0000000402157c24 */ /* 0x002fc8000f8e0215 */
[----:B0-----:R-:W-:-:S05]  /*1410*/  IMAD.WIDE.U32 R6, R21, 0x2, R6 ;  /* 0x0000000215067825 */ /* 0x001fca00078e0006 */
[----:B------:R0:W-:Y:S01]  /*1420*/  STG.E.U16 desc[UR8][R6.64], R3 ;  /* 0x0000000306007986 */ /* 0x0001e2000c101508 */
[----:B------:R-:W-:Y:S05]  /*1430*/  @P2 EXIT ;  /* 0x000000000000294d */ /* 0x000fea0003800000 */
[----:B0-----:R-:W-:Y:S01]  /*1440*/  FMNMX R3, R4, 1.0000000116860974231e-07, !PT ;  /* 0x33d6bf9504037809 */ /* 0x001fe20007800000 */
[----:B------:R-:W-:-:S03]  /*1450*/  IMAD.MOV.U32 R5, RZ, RZ, 0x3e055027 ;  /* 0x3e055027ff057424 */ /* 0x000fc600078e00ff */
[C---:B------:R-:W-:Y:S01]  /*1460*/  ISETP.GT.U32.AND P0, PT, R3.reuse, 0x7f7fffff, PT ;  /* 0x7f7fffff0300780c */ /* 0x040fe20003f04070 */
[----:B------:R-:W-:-:S05]  /*1470*/  VIADD R0, R3, 0xc0d55555 ;  /* 0xc0d5555503007836 */ /* 0x000fca0000000000 */
[----:B------:R-:W-:-:S04]  /*1480*/  LOP3.LUT R0, R0, 0xff800000, RZ, 0xc0, !PT ;  /* 0xff80000000007812 */ /* 0x000fc800078ec0ff */
[-C--:B------:R-:W-:Y:S02]  /*1490*/  IADD3 R4, PT, PT, R3, -R0.reuse, RZ ;  /* 0x8000000003047210 */ /* 0x080fe40007ffe0ff */
[----:B------:R-:W-:-:S03]  /*14a0*/  I2FP.F32.S32 R0, R0 ;  /* 0x0000000000007245 */ /* 0x000fc60000201400 */
[----:B------:R-:W-:Y:S02]  /*14b0*/  FADD R6, R4, -1 ;  /* 0xbf80000004067421 */ /* 0x000fe40000000000 */
[----:B------:R-:W-:Y:S02]  /*14c0*/  FFMA R0, R0, 1.1920928955078125e-07, RZ ;  /* 0x3400000000007823 */ /* 0x000fe400000000ff */
[----:B------:R-:W-:-:S04]  /*14d0*/  FFMA R5, R6, -R5, 0.14084610342979431152 ;  /* 0x3e1039f606057423 */ /* 0x000fc80000000805 */
[----:B------:R-:W-:-:S04]  /*14e0*/  FFMA R5, R6, R5, -0.12148627638816833496 ;  /* 0xbdf8cdcc06057423 */ /* 0x000fc80000000005 */
[----:B------:R-:W-:-:S04]  /*14f0*/  FFMA R5, R6, R5, 0.13980610668659210205 ;  /* 0x3e0f295506057423 */ /* 0x000fc80000000005 */
[----:B------:R-:W-:-:S04]  /*1500*/  FFMA R5, R6, R5, -0.16684235632419586182 ;  /* 0xbe2ad8b906057423 */ /* 0x000fc80000000005 */
[----:B------:R-:W-:-:S04]  /*1510*/  FFMA R5, R6, R5, 0.20012299716472625732 ;  /* 0x3e4ced0b06057423 */ /* 0x000fc80000000005 */
[C---:B------:R-:W-:Y:S02]  /*1520*/  FFMA R7, R6.reuse, R5, -0.24999669194221496582 ;  /* 0xbe7fff2206077423 */ /* 0x040fe40000000005 */
[----:B------:R-:W0:Y:S02]  /*1530*/  LDC.64 R4, c[0x0][0x398] ;  /* 0x0000e600ff047b82 */ /* 0x000e240000000a00 */
[----:B------:R-:W-:-:S04]  /*1540*/  FFMA R7, R6, R7, 0.33333182334899902344 ;  /* 0x3eaaaa7806077423 */ /* 0x000fc80000000007 */
[----:B------:R-:W-:-:S04]  /*1550*/  FFMA R7, R6, R7, -0.5 ;  /* 0xbf00000006077423 */ /* 0x000fc80000000007 */
[----:B------:R-:W-:-:S04]  /*1560*/  FMUL R7, R6, R7 ;  /* 0x0000000706077220 */ /* 0x000fc80000400000 */
[----:B------:R-:W-:Y:S01]  /*1570*/  FFMA R7, R6, R7, R6 ;  /* 0x0000000706077223 */ /* 0x000fe20000000006 */
[----:B------:R-:W-:-:S03]  /*1580*/  IMAD.MOV.U32 R6, RZ, RZ, 0x7f800000 ;  /* 0x7f800000ff067424 */ /* 0x000fc600078e00ff */
[----:B------:R-:W-:Y:S01]  /*1590*/  FFMA R0, R0, 0.69314718246459960938, R7 ;  /* 0x3f31721800007823 */ /* 0x000fe20000000007 */
[----:B------:R-:W-:Y:S01]  /*15a0*/  @P0 FFMA R0, R3, R6, +INF ;  /* 0x7f80000003000423 */ /* 0x000fe20000000006 */
[----:B0-----:R-:W-:-:S04]  /*15b0*/  IMAD.WIDE.U32 R2, R2, 0x4, R4 ;  /* 0x0000000402027825 */ /* 0x001fc800078e0004 */
[----:B------:R-:W-:-:S05]  /*15c0*/  FADD R5, -R0, -RZ ;  /* 0x800000ff00057221 */ /* 0x000fca0000000100 */
[----:B------:R-:W-:Y:S01]  /*15d0*/  STG.E desc[UR8][R2.64], R5 ;  /* 0x0000000502007986 */ /* 0x000fe2000c101908 */
[----:B------:R-:W-:Y:S05]  /*15e0*/  EXIT ;  /* 0x000000000000794d */ /* 0x000fea0003800000 */
        .weak           $__internal_0_$__cuda_sm3x_div_rn_noftz_f32_slowpath
        .type           $__internal_0_$__cuda_sm3x_div_rn_noftz_f32_slowpath,@function
        .size           $__internal_0_$__cuda_sm3x_div_rn_noftz_f32_slowpath,(.L_x_41 - $__internal_0_$__cuda_sm3x_div_rn_noftz_f32_slowpath)
$__internal_0_$__cuda_sm3x_div_rn_noftz_f32_slowpath:
[----:B------:R-:W-:Y:S01]  /*15f0*/  SHF.R.U32.HI R7, RZ, 0x17, R3 ;  /* 0x00000017ff077819 */ /* 0x000fe20000011603 */
[----:B------:R-:W-:Y:S01]  /*1600*/  BSSY.RECONVERGENT B1, `(.L_x_21) ;  /* 0x0000062000017945 */ /* 0x000fe20003800200 */
[----:B------:R-:W-:Y:S02]  /*1610*/  SHF.R.U32.HI R5, RZ, 0x17, R0 ;  /* 0x00000017ff057819 */ /* 0x000fe40000011600 */
[----:B------:R-:W-:Y:S02]  /*1620*/  LOP3.LUT R12, R7, 0xff, RZ, 0xc0, !PT ;  /* 0x000000ff070c7812 */ /* 0x000fe400078ec0ff */
[----:B------:R-:W-:-:S03]  /*1630*/  LOP3.LUT R10, R5, 0xff, RZ, 0xc0, !PT ;  /* 0x000000ff050a7812 */ /* 0x000fc600078ec0ff */
[----:B------:R-:W-:Y:S01]  /*1640*/  VIADD R8, R12, 0xffffffff ;  /* 0xffffffff0c087836 */ /* 0x000fe20000000000 */
[----:B------:R-:W-:-:S04]  /*1650*/  IADD3 R7, PT, PT, R10, -0x1, RZ ;  /* 0xffffffff0a077810 */ /* 0x000fc80007ffe0ff */
[----:B------:R-:W-:-:S04]  /*1660*/  ISETP.GT.U32.AND P0, PT, R8, 0xfd, PT ;  /* 0x000000fd0800780c */ /* 0x000fc80003f04070 */
[----:B------:R-:W-:-:S13]  /*1670*/  ISETP.GT.U32.OR P0, PT, R7, 0xfd, P0 ;  /* 0x000000fd0700780c */ /* 0x000fda0000704470 */
[----:B------:R-:W-:Y:S01]  /*1680*/  @!P0 IMAD.MOV.U32 R5, RZ, RZ, RZ ;  /* 0x000000ffff058224 */ /* 0x000fe200078e00ff */
[----:B------:R-:W-:Y:S06]  /*1690*/  @!P0 BRA `(.L_x_22) ;  /* 0x00000000005c8947 */ /* 0x000fec0003800000 */
[----:B------:R-:W-:Y:S02]  /*16a0*/  FSETP.GTU.FTZ.AND P0, PT, |R0|, +INF , PT ;  /* 0x7f8000000000780b */ /* 0x000fe40003f1c200 */
[----:B------:R-:W-:-:S04]  /*16b0*/  FSETP.GTU.FTZ.AND P1, PT, |R3|, +INF , PT ;  /* 0x7f8000000300780b */ /* 0x000fc80003f3c200 */
[----:B------:R-:W-:-:S13]  /*16c0*/  PLOP3.LUT P0, PT, P0, P1, PT, 0xf8, 0x8f ;  /* 0x00000000008f781c */ /* 0x000fda0000703f70 */
[----:B------:R-:W-:Y:S05]  /*16d0*/  @P0 BRA `(.L_x_23) ;  /* 0x00000004004c0947 */ /* 0x000fea0003800000 */
[----:B------:R-:W-:-:S13]  /*16e0*/  LOP3.LUT P0, RZ, R3, 0x7fffffff, R0, 0xc8, !PT ;  /* 0x7fffffff03ff7812 */ /* 0x000fda000780c800 */
[----:B------:R-:W-:Y:S05]  /*16f0*/  @!P0 BRA `(.L_x_24) ;  /* 0x00000004003c8947 */ /* 0x000fea0003800000 */
[C---:B------:R-:W-:Y:S02]  /*1700*/  FSETP.NEU.FTZ.AND P3, PT, |R0|.reuse, +INF , PT ;  /* 0x7f8000000000780b */ /* 0x040fe40003f7d200 */
[----:B------:R-:W-:Y:S02]  /*1710*/  FSETP.NEU.FTZ.AND P1, PT, |R3|, +INF , PT ;  /* 0x7f8000000300780b */ /* 0x000fe40003f3d200 */
[----:B------:R-:W-:-:S11]  /*1720*/  FSETP.NEU.FTZ.AND P0, PT, |R0|, +INF , PT ;  /* 0x7f8000000000780b */ /* 0x000fd60003f1d200 */
[----:B------:R-:W-:Y:S05]  /*1730*/  @!P1 BRA !P3, `(.L_x_24) ;  /* 0x00000004002c9947 */ /* 0x000fea0005800000 */
[----:B------:R-:W-:-:S04]  /*1740*/  LOP3.LUT P3, RZ, R0, 0x7fffffff, RZ, 0xc0, !PT ;  /* 0x7fffffff00ff7812 */ /* 0x000fc8000786c0ff */
[----:B------:R-:W-:-:S13]  /*1750*/  PLOP3.LUT P1, PT, P1, P3, PT, 0x2f, 0xf2 ;  /* 0x0000000000f2781c */ /* 0x000fda0000f26577 */
[----:B------:R-:W-:Y:S05]  /*1760*/  @P1 BRA `(.L_x_25) ;  /* 0x0000000400181947 */ /* 0x000fea0003800000 */
[----:B------:R-:W-:-:S04]  /*1770*/  LOP3.LUT P1, RZ, R3, 0x7fffffff, RZ, 0xc0, !PT ;  /* 0x7fffffff03ff7812 */ /* 0x000fc8000782c0ff */
[----:B------:R-:W-:-:S13]  /*1780*/  PLOP3.LUT P0, PT, P0, P1, PT, 0x2f, 0xf2 ;  /* 0x0000000000f2781c */ /* 0x000fda0000702577 */
[----:B------:R-:W-:Y:S05]  /*1790*/  @P0 BRA `(.L_x_26) ;  /* 0x0000000400000947 */ /* 0x000fea0003800000 */
[----:B------:R-:W-:Y:S02]  /*17a0*/  ISETP.GE.AND P0, PT, R7, RZ, PT ;  /* 0x000000ff0700720c */ /* 0x000fe40003f06270 */
[----:B------:R-:W-:-:S11]  /*17b0*/  ISETP.GE.AND P1, PT, R8, RZ, PT ;  /* 0x000000ff0800720c */ /* 0x000fd60003f26270 */
[----:B------:R-:W-:Y:S02]  /*17c0*/  @P0 IMAD.MOV.U32 R5, RZ, RZ, RZ ;  /* 0x000000ffff050224 */ /* 0x000fe400078e00ff */
[----:B------:R-:W-:Y:S01]  /*17d0*/  @!P0 FFMA R0, R0, 1.84467440737095516160e+19, RZ ;  /* 0x5f80000000008823 */ /* 0x000fe200000000ff */
[----:B------:R-:W-:Y:S02]  /*17e0*/  @!P0 IMAD.MOV.U32 R5, RZ, RZ, -0x40 ;  /* 0xffffffc0ff058424 */ /* 0x000fe400078e00ff */
[----:B------:R-:W-:-:S03]  /*17f0*/  @!P1 FFMA R3, R3, 1.84467440737095516160e+19, RZ ;  /* 0x5f80000003039823 */ /* 0x000fc600000000ff */
[----:B------:R-:W-:-:S07]  /*1800*/  @!P1 IADD3 R5, PT, PT, R5, 0x40, RZ ;  /* 0x0000004005059810 */ /* 0x000fce0007ffe0ff */
.L_x_22:
[----:B------:R-:W-:Y:S01]  /*1810*/  LEA R8, R12, 0xc0800000, 0x17 ;  /* 0xc08000000c087811 */ /* 0x000fe200078eb8ff */
[----:B------:R-:W-:Y:S04]  /*1820*/  BSSY.RECONVERGENT B2, `(.L_x_27) ;  /* 0x0000036000027945 */ /* 0x000fe80003800200 */
[----:B------:R-:W-:Y:S02]  /*1830*/  IMAD.IADD R8, R3, 0x1, -R8 ;  /* 0x0000000103087824 */ /* 0x000fe400078e0a08 */
[----:B------:R-:W-:Y:S02]  /*1840*/  VIADD R3, R10, 0xffffff81 ;  /* 0xffffff810a037836 */ /* 0x000fe40000000000 */
[----:B------:R0:W1:Y:S01]  /*1850*/  MUFU.RCP R7, R8 ;  /* 0x0000000800077308 */ /* 0x0000620000001000 */
[----:B------:R-:W-:Y:S01]  /*1860*/  FADD.FTZ R9, -R8, -RZ ;  /* 0x800000ff08097221 */ /* 0x000fe20000010100 */
[C---:B------:R-:W-:Y:S01]  /*1870*/  IMAD R0, R3.reuse, -0x800000, R0 ;  /* 0xff80000003007824 */ /* 0x040fe200078e0200 */
[----:B0-----:R-:W-:-:S05]  /*1880*/  IADD3 R8, PT, PT, R3, 0x7f, -R12 ;  /* 0x0000007f03087810 */ /* 0x001fca0007ffe80c */
[----:B------:R-:W-:Y:S02]  /*1890*/  IMAD.IADD R8, R8, 0x1, R5 ;  /* 0x0000000108087824 */ /* 0x000fe400078e0205 */
[----:B-1----:R-:W-:-:S04]  /*18a0*/  FFMA R10, R7, R9, 1 ;  /* 0x3f800000070a7423 */ /* 0x002fc80000000009 */
[----:B------:R-:W-:-:S04]  /*18b0*/  FFMA R14, R7, R10, R7 ;  /* 0x0000000a070e7223 */ /* 0x000fc80000000007 */
[----:B------:R-:W-:-:S04]  /*18c0*/  FFMA R7, R0, R14, RZ ;  /* 0x0000000e00077223 */ /* 0x000fc800000000ff */
[----:B------:R-:W-:-:S04]  /*18d0*/  FFMA R10, R9, R7, R0 ;  /* 0x00000007090a7223 */ /* 0x000fc80000000000 */
[----:B------:R-:W-:-:S04]  /*18e0*/  FFMA R7, R14, R10, R7 ;  /* 0x0000000a0e077223 */ /* 0x000fc80000000007 */
[----:B------:R-:W-:-:S04]  /*18f0*/  FFMA R10, R9, R7, R0 ;  /* 0x00000007090a7223 */ /* 0x000fc80000000000 */
[----:B------:R-:W-:-:S05]  /*1900*/  FFMA R0, R14, R10, R7 ;  /* 0x0000000a0e007223 */ /* 0x000fca0000000007 */
[----:B------:R-:W-:-:S04]  /*1910*/  SHF.R.U32.HI R3, RZ, 0x17, R0 ;  /* 0x00000017ff037819 */ /* 0x000fc80000011600 */
[----:B------:R-:W-:-:S04]  /*1920*/  LOP3.LUT R3, R3, 0xff, RZ, 0xc0, !PT ;  /* 0x000000ff03037812 */ /* 0x000fc800078ec0ff */
[----:B------:R-:W-:-:S05]  /*1930*/  IADD3 R9, PT, PT, R3, R8, RZ ;  /* 0x0000000803097210 */ /* 0x000fca0007ffe0ff */
[----:B------:R-:W-:-:S05]  /*1940*/  VIADD R3, R9, 0xffffffff ;  /* 0xffffffff09037836 */ /* 0x000fca0000000000 */
[----:B------:R-:W-:-:S13]  /*1950*/  ISETP.GE.U32.AND P0, PT, R3, 0xfe, PT ;  /* 0x000000fe0300780c */ /* 0x000fda0003f06070 */
[----:B------:R-:W-:Y:S05]  /*1960*/  @!P0 BRA `(.L_x_28) ;  /* 0x0000000000808947 */ /* 0x000fea0003800000 */
[----:B------:R-:W-:-:S13]  /*1970*/  ISETP.GT.AND P0, PT, R9, 0xfe, PT ;  /* 0x000000fe0900780c */ /* 0x000fda0003f04270 */
[----:B------:R-:W-:Y:S05]  /*1980*/  @P0 BRA `(.L_x_29) ;  /* 0x00000000006c0947 */ /* 0x000fea0003800000 */
[----:B------:R-:W-:-:S13]  /*1990*/  ISETP.GE.AND P0, PT, R9, 0x1, PT ;  /* 0x000000010900780c */ /* 0x000fda0003f06270 */
[----:B------:R-:W-:Y:S05]  /*19a0*/  @P0 BRA `(.L_x_30) ;  /* 0x0000000000740947 */ /* 0x000fea0003800000 */
[----:B------:R-:W-:Y:S02]  /*19b0*/  ISETP.GE.AND P0, PT, R9, -0x18, PT ;  /* 0xffffffe80900780c */ /* 0x000fe40003f06270 */
[----:B------:R-:W-:-:S11]  /*19c0*/  LOP3.LUT R0, R0, 0x80000000, RZ, 0xc0, !PT ;  /* 0x8000000000007812 */ /* 0x000fd600078ec0ff */
[----:B------:R-:W-:Y:S05]  /*19d0*/  @!P0 BRA `(.L_x_30) ;  /* 0x0000000000688947 */ /* 0x000fea0003800000 */
[CCC-:B------:R-:W-:Y:S01]  /*19e0*/  FFMA.RZ R3, R14.reuse, R10.reuse, R7.reuse ;  /* 0x0000000a0e037223 */ /* 0x1c0fe2000000c007 */
[CCC-:B------:R-:W-:Y:S01]  /*19f0*/  FFMA.RM R8, R14.reuse, R10.reuse, R7.reuse ;  /* 0x0000000a0e087223 */ /* 0x1c0fe20000004007 */
[C---:B------:R-:W-:Y:S02]  /*1a00*/  ISETP.NE.AND P3, PT, R9.reuse, RZ, PT ;  /* 0x000000ff0900720c */ /* 0x040fe40003f65270 */
[----:B------:R-:W-:Y:S02]  /*1a10*/  ISETP.NE.AND P1, PT, R9, RZ, PT ;  /* 0x000000ff0900720c */ /* 0x000fe40003f25270 */
[----:B------:R-:W-:Y:S01]  /*1a20*/  LOP3.LUT R5, R3, 0x7fffff, RZ, 0xc0, !PT ;  /* 0x007fffff03057812 */ /* 0x000fe200078ec0ff */
[----:B------:R-:W-:Y:S01]  /*1a30*/  FFMA.RP R3, R14, R10, R7 ;  /* 0x0000000a0e037223 */ /* 0x000fe20000008007 */
[----:B------:R-:W-:Y:S02]  /*1a40*/  VIADD R10, R9, 0x20 ;  /* 0x00000020090a7836 */ /* 0x000fe40000000000 */
[----:B------:R-:W-:Y:S01]  /*1a50*/  LOP3.LUT R5, R5, 0x800000, RZ, 0xfc, !PT ;  /* 0x0080000005057812 */ /* 0x000fe200078efcff */
[----:B------:R-:W-:Y:S01]  /*1a60*/  IMAD.MOV R7, RZ, RZ, -R9 ;  /* 0x000000ffff077224 */ /* 0x000fe200078e0a09 */
[----:B------:R-:W-:-:S02]  /*1a70*/  FSETP.NEU.FTZ.AND P0, PT, R3, R8, PT ;  /* 0x000000080300720b */ /* 0x000fc40003f1d000 */
[----:B------:R-:W-:Y:S02]  /*1a80*/  SHF.L.U32 R10, R5, R10, RZ ;  /* 0x0000000a050a7219 */ /* 0x000fe400000006ff */
[----:B------:R-:W-:Y:S02]  /*1a90*/  SEL R8, R7, RZ, P3 ;  /* 0x000000ff07087207 */ /* 0x000fe40001800000 */
[----:B------:R-:W-:Y:S02]  /*1aa0*/  ISETP.NE.AND P1, PT, R10, RZ, P1 ;  /* 0x000000ff0a00720c */ /* 0x000fe40000f25270 */
[----:B------:R-:W-:Y:S02]  /*1ab0*/  SHF.R.U32.HI R8, RZ, R8, R5 ;  /* 0x00000008ff087219 */ /* 0x000fe40000011605 */
[----:B------:R-:W-:Y:S02]  /*1ac0*/  PLOP3.LUT P0, PT, P0, P1, PT, 0xf8, 0x8f ;  /* 0x00000000008f781c */ /* 0x000fe40000703f70 */
[----:B------:R-:W-:-:S02]  /*1ad0*/  SHF.R.U32.HI R10, RZ, 0x1, R8 ;  /* 0x00000001ff0a7819 */ /* 0x000fc40000011608 */
[----:B------:R-:W-:-:S04]  /*1ae0*/  SEL R3, RZ, 0x1, !P0 ;  /* 0x00000001ff037807 */ /* 0x000fc80004000000 */
[----:B------:R-:W-:-:S04]  /*1af0*/  LOP3.LUT R3, R3, 0x1, R10, 0xf8, !PT ;  /* 0x0000000103037812 */ /* 0x000fc800078ef80a */
[----:B------:R-:W-:-:S04]  /*1b00*/  LOP3.LUT R3, R3, R8, RZ, 0xc0, !PT ;  /* 0x0000000803037212 */ /* 0x000fc800078ec0ff */
[----:B------:R-:W-:-:S04]  /*1b10*/  IADD3 R3, PT, PT, R10, R3, RZ ;  /* 0x000000030a037210 */ /* 0x000fc80007ffe0ff */
[----:B------:R-:W-:Y:S01]  /*1b20*/  LOP3.LUT R0, R3, R0, RZ, 0xfc, !PT ;  /* 0x0000000003007212 */ /* 0x000fe200078efcff */
[----:B------:R-:W-:Y:S06]  /*1b30*/  BRA `(.L_x_30) ;  /* 0x0000000000107947 */ /* 0x000fec0003800000 */
.L_x_29:
[----:B------:R-:W-:-:S04]  /*1b40*/  LOP3.LUT R0, R0, 0x80000000, RZ, 0xc0, !PT ;  /* 0x8000000000007812 */ /* 0x000fc800078ec0ff */
[----:B------:R-:W-:Y:S01]  /*1b50*/  LOP3.LUT R0, R0, 0x7f800000, RZ, 0xfc, !PT ;  /* 0x7f80000000007812 */ /* 0x000fe200078efcff */
[----:B------:R-:W-:Y:S06]  /*1b60*/  BRA `(.L_x_30) ;  /* 0x0000000000047947 */ /* 0x000fec0003800000 */
.L_x_28:
[----:B------:R-:W-:-:S07]  /*1b70*/  IMAD R0, R8, 0x800000, R0 ;  /* 0x0080000008007824 */ /* 0x000fce00078e0200 */
.L_x_30:
[----:B------:R-:W-:Y:S05]  /*1b80*/  BSYNC.RECONVERGENT B2 ;  /* 0x0000000000027941 */ /* 0x000fea0003800200 */
.L_x_27:
[----:B------:R-:W-:Y:S05]  /*1b90*/  BRA `(.L_x_31) ;  /* 0x0000000000207947 */ /* 0x000fea0003800000 */
.L_x_26:
[----:B------:R-:W-:-:S04]  /*1ba0*/  LOP3.LUT R0, R3, 0x80000000, R0, 0x48, !PT ;  /* 0x8000000003007812 */ /* 0x000fc800078e4800 */
[----:B------:R-:W-:Y:S01]  /*1bb0*/  LOP3.LUT R0, R0, 0x7f800000, RZ, 0xfc, !PT ;  /* 0x7f80000000007812 */ /* 0x000fe200078efcff */
[----:B------:R-:W-:Y:S06]  /*1bc0*/  BRA `(.L_x_31) ;  /* 0x0000000000147947 */ /* 0x000fec0003800000 */
.L_x_25:
[----:B------:R-:W-:Y:S01]  /*1bd0*/  LOP3.LUT R0, R3, 0x80000000, R0, 0x48, !PT ;  /* 0x8000000003007812 */ /* 0x000fe200078e4800 */
[----:B------:R-:W-:Y:S06]  /*1be0*/  BRA `(.L_x_31) ;  /* 0x00000000000c7947 */ /* 0x000fec0003800000 */
.L_x_24:
[----:B------:R-:W0:Y:S01]  /*1bf0*/  MUFU.RSQ R0, -QNAN ;  /* 0xffc0000000007908 */ /* 0x000e220000001400 */
[----:B------:R-:W-:Y:S05]  /*1c00*/  BRA `(.L_x_31) ;  /* 0x0000000000047947 */ /* 0x000fea0003800000 */
.L_x_23:
[----:B------:R-:W-:-:S07]  /*1c10*/  FADD.FTZ R0, R0, R3 ;  /* 0x0000000300007221 */ /* 0x000fce0000010000 */
.L_x_31:
[----:B------:R-:W-:Y:S05]  /*1c20*/  BSYNC.RECONVERGENT B1 ;  /* 0x0000000000017941 */ /* 0x000fea0003800200 */
.L_x_21:
[----:B------:R-:W-:-:S04]  /*1c30*/  IMAD.MOV.U32 R7, RZ, RZ, 0x0 ;  /* 0x00000000ff077424 */ /* 0x000fc800078e00ff */
[----:B0-----:R-:W-:Y:S05]  /*1c40*/  RET.REL.NODEC R6 `(_Z42softmax_cross_entropy_backward_fp16_kernelP6__halfPiS0_Pfii) ;  /* 0xffffffe006ec7950 */ /* 0x001fea0003c3ffff */
.L_x_32:
        /* <DEDUP_REMOVED lines=11> */
.L_x_41:


//--------------------- .text._Z24convert_bias_grad_kernelPfP6__halfi --------------------------
	.section	.text._Z24convert_bias_grad_kernelPfP6__halfi,"ax",@progbits
	.align	128
        .global         _Z24convert_bias_grad_kernelPfP6__halfi
        .type           _Z24convert_bias_grad_kernelPfP6__halfi,@function
        .size           _Z24convert_bias_grad_kernelPfP6__halfi,(.L_x_44 - _Z24convert_bias_grad_kernelPfP6__halfi)
        .other          _Z24convert_bias_grad_kernelPfP6__halfi,@"STO_CUDA_ENTRY STV_DEFAULT"
_Z24convert_bias_grad_kernelPfP6__halfi:
.text._Z24convert_bias_grad_kernelPfP6__halfi:
        /* <DEDUP_REMOVED lines=9> */
[----:B------:R-:W1:Y:S07]  /*0090*/  LDCU.64 UR4, c[0x0][0x358] ;  /* 0x00006b00ff0477ac */ /* 0x000e6e0008000a00 */
[----:B------:R-:W2:Y:S01]  /*00a0*/  LDC.64 R4, c[0x0][0x388] ;  /* 0x0000e200ff047b82 */ /* 0x000ea20000000a00 */
[----:B0-----:R-:W-:-:S06]  /*00b0*/  IMAD.WIDE R2, R7, 0x4, R2 ;  /* 0x0000000407027825 */ /* 0x001fcc00078e0202 */
[----:B-1----:R-:W3:Y:S01]  /*00c0*/  LDG.E R2, desc[UR4][R2.64] ;  /* 0x0000000402027981 */ /* 0x002ee2000c1e1900 */
[----:B--2---:R-:W-:Y:S01]  /*00d0*/  IMAD.WIDE R4, R7, 0x2, R4 ;  /* 0x0000000207047825 */ /* 0x004fe200078e0204 */
[----:B---3--:R-:W-:-:S05]  /*00e0*/  F2FP.F16.F32.PACK_AB R0, RZ, R2 ;  /* 0x00000002ff00723e */ /* 0x008fca00000000ff */
[----:B------:R-:W-:Y:S01]  /*00f0*/  STG.E.U16 desc[UR4][R4.64], R0 ;  /* 0x0000000004007986 */ /* 0x000fe2000c101504 */
[----:B------:R-:W-:Y:S05]  /*0100*/  EXIT ;  /* 0x000000000000794d */ /* 0x000fea0003800000 */
.L_x_33:
        /* <DEDUP_REMOVED lines=15> */
.L_x_44:


//--------------------- .text._Z25bias_backward_fp16_kernelP6__halfPfii --------------------------
	.section	.text._Z25bias_backward_fp16_kernelP6__halfPfii,"ax",@progbits
	.align	128
        .global         _Z25bias_backward_fp16_kernelP6__halfPfii
        .type           _Z25bias_backward_fp16_kernelP6__halfPfii,@function
        .size           _Z25bias_backward_fp16_kernelP6__halfPfii,(.L_x_45 - _Z25bias_backward_fp16_kernelP6__halfPfii)
        .other          _Z25bias_backward_fp16_kernelP6__halfPfii,@"STO_CUDA_ENTRY STV_DEFAULT"
_Z25bias_backward_fp16_kernelP6__halfPfii:
.text._Z25bias_backward_fp16_kernelP6__halfPfii:
[----:B------:R-:W-:Y:S01]  /*0000*/  LDC R1, c[0x0][0x37c] ;  /* 0x0000df00ff017b82 */ /* 0x000fe20000000800 */
[----:B------:R-:W0:Y:S07]  /*0010*/  S2R R0, SR_TID.X ;  /* 0x0000000000007919 */ /* 0x000e2e0000002100 */
[----:B------:R-:W0:Y:S08]  /*0020*/  S2UR UR4, SR_CTAID.X ;  /* 0x00000000000479c3 */ /* 0x000e300000002500 */
[----:B------:R-:W0:Y:S08]  /*0030*/  LDC R9, c[0x0][0x360] ;  /* 0x0000d800ff097b82 */ /* 0x000e300000000800 */
[----:B------:R-:W1:Y:S01]  /*0040*/  LDC.64 R2, c[0x0][0x390] ;  /* 0x0000e400ff027b82 */ /* 0x000e620000000a00 */
[----:B0-----:R-:W-:-:S02]  /*0050*/  IMAD R9, R9, UR4, R0 ;  /* 0x0000000409097c24 */ /* 0x001fc4000f8e0200 */
[----:B-1----:R-:W-:-:S05]  /*0060*/  IMAD R2, R3, R2, RZ ;  /* 0x0000000203027224 */ /* 0x002fca00078e02ff */
[----:B------:R-:W-:-:S13]  /*0070*/  ISETP.GE.AND P0, PT, R9, R2, PT ;  /* 0x000000020900720c */ /* 0x000fda0003f06270 */
[----:B------:R-:W-:Y:S05]  /*0080*/  @P0 EXIT ;  /* 0x000000000000094d */ /* 0x000fea0003800000 */
[----:B------:R-:W0:Y:S01]  /*0090*/  LDC.64 R4, c[0x0][0x380] ;  /* 0x0000e000ff047b82 */ /* 0x000e220000000a00 */
[----:B------:R-:W1:Y:S01]  /*00a0*/  LDCU.64 UR4, c[0x0][0x358] ;  /* 0x00006b00ff0477ac */ /* 0x000e620008000a00 */
[----:B0-----:R-:W-:-:S05]  /*00b0*/  IMAD.WIDE R4, R9, 0x2, R4 ;  /* 0x0000000209047825 */ /* 0x001fca00078e0204 */
[----:B-1----:R0:W2:Y:S01]  /*00c0*/  LDG.E.U16 R2, desc[UR4][R4.64] ;  /* 0x0000000404027981 */ /* 0x0020a2000c1e1500 */
[----:B------:R-:W-:Y:S02]  /*00d0*/  IABS R11, R3 ;  /* 0x00000003000b7213 */ /* 0x000fe40000000000 */
[----:B------:R-:W-:Y:S02]  /*00e0*/  ISETP.GE.AND P2, PT, R9, RZ, PT ;  /* 0x000000ff0900720c */ /* 0x000fe40003f46270 */
[----:B------:R-:W1:Y:S01]  /*00f0*/  I2F.RP R0, R11 ;  /* 0x0000000b00007306 */ /* 0x000e620000209400 */
[----:B0-----:R-:W-:-:S07]  /*0100*/  IABS R4, R9 ;  /* 0x0000000900047213 */ /* 0x001fce0000000000 */
[----:B-1----:R-:W0:Y:S02]  /*0110*/  MUFU.RCP R0, R0 ;  /* 0x0000000000007308 */ /* 0x002e240000001000 */
[----:B0-----:R-:W-:-:S06]  /*0120*/  IADD3 R6, PT, PT, R0, 0xffffffe, RZ ;  /* 0x0ffffffe00067810 */ /* 0x001fcc0007ffe0ff */
[----:B------:R0:W1:Y:S02]  /*0130*/  F2I.FTZ.U32.TRUNC.NTZ R7, R6 ;  /* 0x0000000600077305 */ /* 0x000064000021f000 */
[----:B0-----:R-:W-:Y:S01]  /*0140*/  IMAD.MOV.U32 R6, RZ, RZ, RZ ;  /* 0x000000ffff067224 */ /* 0x001fe200078e00ff */
[----:B-1----:R-:W-:-:S05]  /*0150*/  IADD3 R8, PT, PT, RZ, -R7, RZ ;  /* 0x80000007ff087210 */ /* 0x002fca0007ffe0ff */
[----:B------:R-:W-:-:S04]  /*0160*/  IMAD R13, R8, R11, RZ ;  /* 0x0000000b080d7224 */ /* 0x000fc800078e02ff */
[----:B------:R-:W-:-:S06]  /*0170*/  IMAD.HI.U32 R7, R7, R13, R6 ;  /* 0x0000000d07077227 */ /* 0x000fcc00078e0006 */
[----:B------:R-:W-:-:S05]  /*0180*/  IMAD.HI.U32 R7, R7, R4, RZ ;  /* 0x0000000407077227 */ /* 0x000fca00078e00ff */
[----:B------:R-:W-:-:S05]  /*0190*/  IADD3 R7, PT, PT, -R7, RZ, RZ ;  /* 0x000000ff07077210 */ /* 0x000fca0007ffe1ff */
[C---:B------:R-:W-:Y:S02]  /*01a0*/  IMAD R0, R11.reuse, R7, R4 ;  /* 0x000000070b007224 */ /* 0x040fe400078e0204 */
[----:B------:R-:W0:Y:S03]  /*01b0*/  LDC.64 R4, c[0x0][0x388] ;  /* 0x0000e200ff047b82 */ /* 0x000e260000000a00 */
[----:B------:R-:W-:-:S13]  /*01c0*/  ISETP.GT.U32.AND P0, PT, R11, R0, PT ;  /* 0x000000000b00720c */ /* 0x000fda0003f04070 */
[----:B------:R-:W-:Y:S01]  /*01d0*/  @!P0 IMAD.IADD R0, R0, 0x1, -R11 ;  /* 0x0000000100008824 */ /* 0x000fe200078e0a0b */
[----:B------:R-:W-:-:S04]  /*01e0*/  ISETP.NE.AND P0, PT, R3, RZ, PT ;  /* 0x000000ff0300720c */ /* 0x000fc80003f05270 */
[----:B------:R-:W-:-:S13]  /*01f0*/  ISETP.GT.U32.AND P1, PT, R11, R0, PT ;  /* 0x000000000b00720c */ /* 0x000fda0003f24070 */
[----:B------:R-:W-:-:S05]  /*0200*/  @!P1 IADD3 R0, PT, PT, R0, -R11, RZ ;  /* 0x8000000b00009210 */ /* 0x000fca0007ffe0ff */
[----:B------:R-:W-:Y:S01]  /*0210*/  @!P2 IMAD.MOV R0, RZ, RZ, -R0 ;  /* 0x000000ffff00a224 */ /* 0x000fe200078e0a00 */
[----:B------:R-:W-:Y:S01]  /*0220*/  @!P0 LOP3.LUT R0, RZ, R3, RZ, 0x33, !PT ;  /* 0x00000003ff008212 */ /* 0x000fe200078e33ff */
[----:B--2---:R-:W-:-:S04]  /*0230*/  HADD2.F32 R7, -RZ, R2.H0_H0 ;  /* 0x20000002ff077230 */ /* 0x004fc80000004100 */
[----:B0-----:R-:W-:-:S05]  /*0240*/  IMAD.WIDE R2, R0, 0x4, R4 ;  /* 0x0000000400027825 */ /* 0x001fca00078e0204 */
[----:B------:R-:W-:Y:S01]  /*0250*/  REDG.E.ADD.F32.FTZ.RN.STRONG.GPU desc[UR4][R2.64], R7 ;  /* 0x00000007020079a6 */ /* 0x000fe2000c12f304 */
[----:B------:R-:W-:Y:S05]  /*0260*/  EXIT ;  /* 0x000000000000794d */ /* 0x000fea0003800000 */
.L_x_34:
        /* <DEDUP_REMOVED lines=9> */
.L_x_45:


//--------------------- .text._Z25relu_backward_fp16_kernelP6__halfS0_i --------------------------
	.section	.text._Z25relu_backward_fp16_kernelP6__halfS0_i,"ax",@progbits
	.align	128
        .global         _Z25relu_backward_fp16_kernelP6__halfS0_i
        .type           _Z25relu_backward_fp16_kernelP6__halfS0_i,@function
        .size           _Z25relu_backward_fp16_kernelP6__halfS0_i,(.L_x_46 - _Z25relu_backward_fp16_kernelP6__halfS0_i)
        .other          _Z25relu_backward_fp16_kernelP6__halfS0_i,@"STO_CUDA_ENTRY STV_DEFAULT"
_Z25relu_backward_fp16_kernelP6__halfS0_i:
.text._Z25relu_backward_fp16_kernelP6__halfS0_i:
        /* <DEDUP_REMOVED lines=12> */
[----:B-1----:R-:W3:Y:S01]  /*00c0*/  LDG.E.U16 R2, desc[UR4][R2.64] ;  /* 0x0000000402027981 */ /* 0x002ee2000c1e1500 */
[----:B------:R-:W-:Y:S01]  /*00d0*/  BSSY.RECONVERGENT B0, `(.L_x_35) ;  /* 0x0000008000007945 */ /* 0x000fe20003800200 */
[----:B--2---:R-:W-:-:S04]  /*00e0*/  IMAD.WIDE R4, R7, 0x2, R4 ;  /* 0x0000000207047825 */ /* 0x004fc800078e0204 */
[----:B---3--:R-:W-:-:S05]  /*00f0*/  HADD2.F32 R0, -RZ, R2.H0_H0 ;  /* 0x20000002ff007230 */ /* 0x008fca0000004100 */
[----:B------:R-:W-:-:S13]  /*0100*/  FSETP.GT.AND P0, PT, R0, RZ, PT ;  /* 0x000000ff0000720b */ /* 0x000fda0003f04000 */
[----:B------:R-:W-:Y:S05]  /*0110*/  @!P0 BRA `(.L_x_36) ;  /* 0x0000000000088947 */ /* 0x000fea0003800000 */
[----:B------:R0:W5:Y:S01]  /*0120*/  LDG.E.U16 R3, desc[UR4][R4.64] ;  /* 0x0000000404037981 */ /* 0x000162000c1e1500 */
[----:B------:R-:W-:Y:S05]  /*0130*/  BRA `(.L_x_37) ;  /* 0x0000000000047947 */ /* 0x000fea0003800000 */
.L_x_36:
[----:B------:R-:W-:-:S07]  /*0140*/  PRMT R3, RZ, 0x7610, R3 ;  /* 0x00007610ff037816 */ /* 0x000fce0000000003 */
.L_x_37:
[----:B------:R-:W-:Y:S05]  /*0150*/  BSYNC.RECONVERGENT B0 ;  /* 0x0000000000007941 */ /* 0x000fea0003800200 */
.L_x_35:
[----:B-----5:R-:W-:Y:S01]  /*0160*/  STG.E.U16 desc[UR4][R4.64], R3 ;  /* 0x0000000304007986 */ /* 0x020fe2000c101504 */
[----:B------:R-:W-:Y:S05]  /*0170*/  EXIT ;  /* 0x000000000000794d */ /* 0x000fea0003800000 */
.L_x_38:
        /* <DEDUP_REMOVED lines=16> */
.L_x_46:


//--------------------- .text._Z20bias_add_fp16_kernelP6__halfS0_ii --------------------------
	.section	.text._Z20bias_add_fp16_kernelP6__halfS0_ii,"ax",@progbits
	.align	128
        .global         _Z20bias_add_fp16_kernelP6__halfS0_ii
        .type           _Z20bias_add_fp16_kernelP6__halfS0_ii,@function
        .size           _Z20bias_add_fp16_kernelP6__halfS0_ii,(.L_x_47 - _Z20bias_add_fp16_kernelP6__halfS0_ii)
        .other          _Z20bias_add_fp16_kernelP6__halfS0_ii,@"STO_CUDA_ENTRY STV_DEFAULT"
_Z20bias_add_fp16_kernelP6__halfS0_ii:
.text._Z20bias_add_fp16_kernelP6__halfS0_ii:
        /* <DEDUP_REMOVED lines=9> */
[----:B------:R-:W-:Y:S01]  /*0090*/  IABS R11, R3 ;  /* 0x00000003000b7213 */ /* 0x000fe20000000000 */
[----:B------:R-:W0:Y:S01]  /*00a0*/  LDCU.64 UR4, c[0x0][0x358] ;  /* 0x00006b00ff0477ac */ /* 0x000e220008000a00 */
[----:B------:R-:W-:Y:S02]  /*00b0*/  ISETP.GE.AND P2, PT, R9, RZ, PT ;  /* 0x000000ff0900720c */ /* 0x000fe40003f46270 */
[----:B------:R-:W1:Y:S08]  /*00c0*/  I2F.RP R0, R11 ;  /* 0x0000000b00007306 */ /* 0x000e700000209400 */
[----:B-1----:R-:W1:Y:S02]  /*00d0*/  MUFU.RCP R0, R0 ;  /* 0x0000000000007308 */ /* 0x002e640000001000 */
[----:B-1----:R-:W-:-:S06]  /*00e0*/  IADD3 R4, PT, PT, R0, 0xffffffe, RZ ;  /* 0x0ffffffe00047810 */ /* 0x002fcc0007ffe0ff */
[----:B------:R1:W2:Y:S02]  /*00f0*/  F2I.FTZ.U32.TRUNC.NTZ R5, R4 ;  /* 0x0000000400057305 */ /* 0x0002a4000021f000 */
[----:B-1----:R-:W-:Y:S01]  /*0100*/  IMAD.MOV.U32 R4, RZ, RZ, RZ ;  /* 0x000000ffff047224 */ /* 0x002fe200078e00ff */
[----:B--2---:R-:W-:-:S05]  /*0110*/  IADD3 R2, PT, PT, RZ, -R5, RZ ;  /* 0x80000005ff027210 */ /* 0x004fca0007ffe0ff */
[----:B------:R-:W-:Y:S01]  /*0120*/  IMAD R7, R2, R11, RZ ;  /* 0x0000000b02077224 */ /* 0x000fe200078e02ff */
[----:B------:R-:W-:-:S03]  /*0130*/  IABS R2, R9 ;  /* 0x0000000900027213 */ /* 0x000fc60000000000 */
[----:B------:R-:W-:Y:S02]  /*0140*/  IMAD.HI.U32 R5, R5, R7, R4 ;  /* 0x0000000705057227 */ /* 0x000fe400078e0004 */
[----:B------:R-:W1:Y:S04]  /*0150*/  LDC.64 R6, c[0x0][0x388] ;  /* 0x0000e200ff067b82 */ /* 0x000e680000000a00 */
[----:B------:R-:W-:-:S05]  /*0160*/  IMAD.HI.U32 R5, R5, R2, RZ ;  /* 0x0000000205057227 */ /* 0x000fca00078e00ff */
[----:B------:R-:W-:-:S05]  /*0170*/  IADD3 R5, PT, PT, -R5, RZ, RZ ;  /* 0x000000ff05057210 */ /* 0x000fca0007ffe1ff */
[C---:B------:R-:W-:Y:S02]  /*0180*/  IMAD R0, R11.reuse, R5, R2 ;  /* 0x000000050b007224 */ /* 0x040fe400078e0202 */
[----:B------:R-:W2:Y:S03]  /*0190*/  LDC.64 R4, c[0x0][0x380] ;  /* 0x0000e000ff047b82 */ /* 0x000ea60000000a00 */
[----:B------:R-:W-:-:S13]  /*01a0*/  ISETP.GT.U32.AND P0, PT, R11, R0, PT ;  /* 0x000000000b00720c */ /* 0x000fda0003f04070 */
[----:B------:R-:W-:Y:S01]  /*01b0*/  @!P0 IMAD.IADD R0, R0, 0x1, -R11 ;  /* 0x0000000100008824 */ /* 0x000fe200078e0a0b */
[----:B------:R-:W-:-:S04]  /*01c0*/  ISETP.NE.AND P0, PT, R3, RZ, PT ;  /* 0x000000ff0300720c */ /* 0x000fc80003f05270 */
[----:B------:R-:W-:-:S13]  /*01d0*/  ISETP.GT.U32.AND P1, PT, R11, R0, PT ;  /* 0x000000000b00720c */ /* 0x000fda0003f24070 */
[----:B------:R-:W-:-:S05]  /*01e0*/  @!P1 IADD3 R0, PT, PT, R0, -R11, RZ ;  /* 0x8000000b00009210 */ /* 0x000fca0007ffe0ff */
[----:B------:R-:W-:Y:S01]  /*01f0*/  @!P2 IMAD.MOV R0, RZ, RZ, -R0 ;  /* 0x000000ffff00a224 */ /* 0x000fe200078e0a00 */
[----:B------:R-:W-:Y:S01]  /*0200*/  @!P0 LOP3.LUT R0, RZ, R3, RZ, 0x33, !PT ;  /* 0x00000003ff008212 */ /* 0x000fe200078e33ff */
[----:B--2---:R-:W-:-:S04]  /*0210*/  IMAD.WIDE R2, R9, 0x2, R4 ;  /* 0x0000000209027825 */ /* 0x004fc800078e0204 */
[----:B-1----:R-:W-:Y:S02]  /*0220*/  IMAD.WIDE R4, R0, 0x2, R6 ;  /* 0x0000000200047825 */ /* 0x002fe400078e0206 */
[----:B0-----:R-:W2:Y:S04]  /*0230*/  LDG.E.U16 R0, desc[UR4][R2.64] ;  /* 0x0000000402007981 */ /* 0x001ea8000c1e1500 */
[----:B------:R-:W2:Y:S02]  /*0240*/  LDG.E.U16 R5, desc[UR4][R4.64] ;  /* 0x0000000404057981 */ /* 0x000ea4000c1e1500 */
[----:B--2---:R-:W-:-:S05]  /*0250*/  HADD2 R0, R0.H0_H0, R5.H0_H0 ;  /* 0x2000000500007230 */ /* 0x004fca0000000800 */
[----:B------:R-:W-:Y:S01]  /*0260*/  STG.E.U16 desc[UR4][R2.64], R0 ;  /* 0x0000000002007986 */ /* 0x000fe2000c101504 */
[----:B------:R-:W-:Y:S05]  /*0270*/  EXIT ;  /* 0x000000000000794d */ /* 0x000fea0003800000 */
.L_x_39:
        /* <DEDUP_REMOVED lines=16> */
.L_x_47:


//--------------------- .text._Z25bias_add_relu_fp16_kernelP6__halfS0_ii --------------------------
	.section	.text._Z25bias_add_relu_fp16_kernelP6__halfS0_ii,"ax",@progbits
	.align	128
        .global         _Z25bias_add_relu_fp16_kernelP6__halfS0_ii
        .type           _Z25bias_add_relu_fp16_kernelP6__halfS0_ii,@function
        .size           _Z25bias_add_relu_fp16_kernelP6__halfS0_ii,(.L_x_48 - _Z25bias_add_relu_fp16_kernelP6__halfS0_ii)
        .other          _Z25bias_add_relu_fp16_kernelP6__halfS0_ii,@"STO_CUDA_ENTRY STV_DEFAULT"
_Z25bias_add_relu_fp16_kernelP6__halfS0_ii:
.text._Z25bias_add_relu_fp16_kernelP6__halfS0_ii:
        /* <DEDUP_REMOVED lines=36> */
[----:B------:R-:W3:Y:S01]  /*0240*/  LDG.E.U16 R4, desc[UR4][R4.64] ;  /* 0x0000000404047981 */ /* 0x000ee2000c1e1500 */
[----:B--2---:R-:W-:Y:S02]  /*0250*/  HADD2.F32 R0, -RZ, R0.H0_H0 ;  /* 0x20000000ff007230 */ /* 0x004fe40000004100 */
[----:B---3--:R-:W-:-:S05]  /*0260*/  HADD2.F32 R7, -RZ, R4.H0_H0 ;  /* 0x20000004ff077230 */ /* 0x008fca0000004100 */
[----:B------:R-:W-:-:S05]  /*0270*/  FADD R0, R0, R7 ;  /* 0x0000000700007221 */ /* 0x000fca0000000000 */
[----:B------:R-:W-:-:S04]  /*0280*/  FMNMX R0, RZ, R0, !PT ;  /* 0x00000000ff007209 */ /* 0x000fc80007800000 */
[----:B------:R-:W-:-:S05]  /*0290*/  F2FP.F16.F32.PACK_AB R0, RZ, R0 ;  /* 0x00000000ff00723e */ /* 0x000fca00000000ff */
[----:B------:R-:W-:Y:S01]  /*02a0*/  STG.E.U16 desc[UR4][R2.64], R0 ;  /* 0x0000000002007986 */ /* 0x000fe2000c101504 */
[----:B------:R-:W-:Y:S05]  /*02b0*/  EXIT ;  /* 0x000000000000794d */ /* 0x000fea0003800000 */
.L_x_40:
        /* <DEDUP_REMOVED lines=12> */
.L_x_48:


//--------------------- .nv.shared._Z22sgd_update_fp16_kernelP6__halfS0_fi --------------------------
	.section	.nv.shared._Z22sgd_update_fp16_kernelP6__halfS0_fi,"aw",@nobits
	.sectionflags	@""
	.align	16
	.zero		1024


//--------------------- .nv.shared.reserved.0     --------------------------
	.section	.nv.shared.reserved.0,"aw",@nobits
	.weak		__nv_reservedSMEM_offset_0_alias
	.size		__nv_reservedSMEM_offset_0_alias, 0, 64
	.other		__nv_reservedSMEM_offset_0_alias,@"STO_CUDA_RESERVED_SHARED STV_DEFAULT"
__nv_reservedSMEM_offset_0_alias:
	.zero		0
	.zero		64


//--------------------- .nv.shared._Z42softmax_cross_entropy_backward_fp16_kernelP6__halfPiS0_Pfii --------------------------
	.section	.nv.shared._Z42softmax_cross_entropy_backward_fp16_kernelP6__halfPiS0_Pfii,"aw",@nobits
	.sectionflags	@""
	.align	16
.nv.shared._Z42softmax_cross_entropy_backward_fp16_kernelP6__halfPiS0_Pfii:
	.zero		1040


//--------------------- .nv.shared._Z24convert_bias_grad_kernelPfP6__halfi --------------------------
	.section	.nv.shared._Z24convert_bias_grad_kernelPfP6__halfi,"aw",@nobits
	.sectionflags	@""
	.align	16
	.zero		1024


//--------------------- .nv.shared._Z25bias_backward_fp16_kernelP6__halfPfii --------------------------
	.section	.nv.shared._Z25bias_backward_fp16_kernelP6__halfPfii,"aw",@nobits
	.sectionflags	@""
	.align	16
	.zero		1024


//--------------------- .nv.shared._Z25relu_backward_fp16_kernelP6__halfS0_i --------------------------
	.section	.nv.shared._Z25relu_backward_fp16_kernelP6__halfS0_i,"aw",@nobits
	.sectionflags	@""
	.align	16
	.zero		1024


//--------------------- .nv.shared._Z20bias_add_fp16_kernelP6__halfS0_ii --------------------------
	.section	.nv.shared._Z20bias_add_fp16_kernelP6__halfS0_ii,"aw",@nobits
	.sectionflags	@""
	.align	16
	.zero		1024


//--------------------- .nv.shared._Z25bias_add_relu_fp16_kernelP6__halfS0_ii --------------------------
	.section	.nv.shared._Z25bias_add_relu_fp16_kernelP6__halfS0_ii,"aw",@nobits
	.sectionflags	@""
	.align	16
	.zero		1024


//--------------------- .nv.constant0._Z22sgd_update_fp16_kernelP6__halfS0_fi --------------------------
	.section	.nv.constant0._Z22sgd_update_fp16_kernelP6__halfS0_fi,"a",@progbits
	.sectionflags	@""
	.align	4
.nv.constant0._Z22sgd_update_fp16_kernelP6__halfS0_fi:
	.zero		920


//--------------------- .nv.constant0._Z42softmax_cross_entropy_backward_fp16_kernelP6__halfPiS0_Pfii --------------------------
	.section	.nv.constant0._Z42softmax_cross_entropy_backward_fp16_kernelP6__halfPiS0_Pfii,"a",@progbits
	.sectionflags	@""
	.align	4
.nv.constant0._Z42softmax_cross_entropy_backward_fp16_kernelP6__halfPiS0_Pfii:
	.zero		936


//--------------------- .nv.constant0._Z24convert_bias_grad_kernelPfP6__halfi --------------------------
	.section	.nv.constant0._Z24convert_bias_grad_kernelPfP6__halfi,"a",@progbits
	.sectionflags	@""
	.align	4
.nv.constant0._Z24convert_bias_grad_kernelPfP6__halfi:
	.zero		916


//--------------------- .nv.constant0._Z25bias_backward_fp16_kernelP6__halfPfii --------------------------
	.section	.nv.constant0._Z25bias_backward_fp16_kernelP6__halfPfii,"a",@progbits
	.sectionflags	@""
	.align	4
.nv.constant0._Z25bias_backward_fp16_kernelP6__halfPfii:
	.zero		920


//--------------------- .nv.constant0._Z25relu_backward_fp16_kernelP6__halfS0_i --------------------------
	.section	.nv.constant0._Z25relu_backward_fp16_kernelP6__halfS0_i,"a",@progbits
	.sectionflags	@""
	.align	4
.nv.constant0._Z25relu_backward_fp16_kernelP6__halfS0_i:
	.zero		916


//--------------------- .nv.constant0._Z20bias_add_fp16_kernelP6__halfS0_ii --------------------------
	.section	.nv.constant0._Z20bias_add_fp16_kernelP6__halfS0_ii,"a",@progbits
	.sectionflags	@""
	.align	4
.nv.constant0._Z20bias_add_fp16_kernelP6__halfS0_ii:
	.zero		920


//--------------------- .nv.constant0._Z25bias_add_relu_fp16_kernelP6__halfS0_ii --------------------------
	.section	.nv.constant0._Z25bias_add_relu_fp16_kernelP6__halfS0_ii,"a",@progbits
	.sectionflags	@""
	.align	4
.nv.constant0._Z25bias_add_relu_fp16_kernelP6__halfS0_ii:
	.zero		920


//--------------------- SYMBOLS --------------------------

	.type		.nv.reservedSmem.offset0,@object
	.size		.nv.reservedSmem.offset0,0x4
	.type		.nv.reservedSmem.cap,@object
	.size		.nv.reservedSmem.cap,0x4
